//
// Generated by NVIDIA NVVM Compiler
//
// Compiler Build ID: CL-36424714
// Cuda compilation tools, release 13.0, V13.0.88
// Based on NVVM 20.0.0
//

.version 9.0
.target sm_100
.address_size 64

	// .globl	_Z12setup_kernelP17curandStateXORWOWi
.global .align 4 .b8 precalc_xorwow_matrix[102400];
.global .align 4 .b8 precalc_xorwow_offset_matrix[102400];
.global .align 4 .b8 mrg32k3aM1[2304];
.global .align 4 .b8 mrg32k3aM2[2304];
.global .align 4 .b8 mrg32k3aM1SubSeq[2016];
.global .align 4 .b8 mrg32k3aM2SubSeq[2016];
.global .align 4 .b8 mrg32k3aM1Seq[2304];
.global .align 4 .b8 mrg32k3aM2Seq[2304];
.const .align 8 .b8 __cr_lgamma_table[72];

.visible .entry _Z12setup_kernelP17curandStateXORWOWi(
	.param .u64 .ptr .align 1 _Z12setup_kernelP17curandStateXORWOWi_param_0,
	.param .u32 _Z12setup_kernelP17curandStateXORWOWi_param_1
)
{
	.reg .pred 	%p<25>;
	.reg .b32 	%r<415>;
	.reg .b64 	%rd<18>;

	ld.param.u64 	%rd8, [_Z12setup_kernelP17curandStateXORWOWi_param_0];
	ld.param.u32 	%r183, [_Z12setup_kernelP17curandStateXORWOWi_param_1];
	mov.u32 	%r185, %ntid.x;
	mov.u32 	%r186, %ctaid.x;
	mov.u32 	%r187, %tid.x;
	mad.lo.s32 	%r188, %r185, %r186, %r187;
	mov.u32 	%r189, %ntid.y;
	mov.u32 	%r190, %ctaid.y;
	mov.u32 	%r191, %tid.y;
	mad.lo.s32 	%r192, %r189, %r190, %r191;
	mad.lo.s32 	%r1, %r183, %r192, %r188;
	max.s32 	%r194, %r188, %r192;
	setp.ge.s32 	%p1, %r194, %r183;
	@%p1 bra 	$L__BB0_44;
	cvta.to.global.u64 	%rd9, %rd8;
	cvt.s64.s32 	%rd17, %r1;
	mul.wide.s32 	%rd10, %r1, 48;
	add.s64 	%rd2, %rd9, %rd10;
	mov.b32 	%r195, 1593684748;
	mov.b32 	%r196, 832094735;
	st.global.v2.u32 	[%rd2], {%r196, %r195};
	mov.b32 	%r197, -123459836;
	mov.b32 	%r198, 1111207954;
	st.global.v2.u32 	[%rd2+8], {%r198, %r197};
	mov.b32 	%r199, 1476011280;
	mov.b32 	%r200, -589760388;
	st.global.v2.u32 	[%rd2+16], {%r200, %r199};
	setp.eq.s32 	%p2, %r1, 0;
	@%p2 bra 	$L__BB0_43;
	mov.b32 	%r321, 0;
	mov.u64 	%rd12, precalc_xorwow_matrix;
$L__BB0_3:
	and.b64  	%rd4, %rd17, 3;
	setp.eq.s64 	%p3, %rd4, 0;
	@%p3 bra 	$L__BB0_42;
	mul.wide.u32 	%rd11, %r321, 3200;
	add.s64 	%rd5, %rd12, %rd11;
	cvt.u32.u64 	%r3, %rd4;
	mov.b32 	%r322, 0;
$L__BB0_5:
	mov.b32 	%r335, 0;
	mov.u32 	%r336, %r335;
	mov.u32 	%r337, %r335;
	mov.u32 	%r338, %r335;
	mov.u32 	%r339, %r335;
	mov.u32 	%r328, %r335;
$L__BB0_6:
	mul.wide.u32 	%rd13, %r328, 4;
	add.s64 	%rd14, %rd2, %rd13;
	ld.global.u32 	%r11, [%rd14+4];
	shl.b32 	%r12, %r328, 5;
	mov.b32 	%r334, 0;
$L__BB0_7:
	.pragma "nounroll";
	shr.u32 	%r205, %r11, %r334;
	and.b32  	%r206, %r205, 1;
	setp.eq.b32 	%p4, %r206, 1;
	not.pred 	%p5, %p4;
	add.s32 	%r207, %r12, %r334;
	mul.lo.s32 	%r208, %r207, 5;
	mul.wide.u32 	%rd15, %r208, 4;
	add.s64 	%rd6, %rd5, %rd15;
	@%p5 bra 	$L__BB0_9;
	ld.global.u32 	%r209, [%rd6];
	xor.b32  	%r339, %r339, %r209;
	ld.global.u32 	%r210, [%rd6+4];
	xor.b32  	%r338, %r338, %r210;
	ld.global.u32 	%r211, [%rd6+8];
	xor.b32  	%r337, %r337, %r211;
	ld.global.u32 	%r212, [%rd6+12];
	xor.b32  	%r336, %r336, %r212;
	ld.global.u32 	%r213, [%rd6+16];
	xor.b32  	%r335, %r335, %r213;
$L__BB0_9:
	and.b32  	%r215, %r205, 2;
	setp.eq.s32 	%p6, %r215, 0;
	@%p6 bra 	$L__BB0_11;
	ld.global.u32 	%r216, [%rd6+20];
	xor.b32  	%r339, %r339, %r216;
	ld.global.u32 	%r217, [%rd6+24];
	xor.b32  	%r338, %r338, %r217;
	ld.global.u32 	%r218, [%rd6+28];
	xor.b32  	%r337, %r337, %r218;
	ld.global.u32 	%r219, [%rd6+32];
	xor.b32  	%r336, %r336, %r219;
	ld.global.u32 	%r220, [%rd6+36];
	xor.b32  	%r335, %r335, %r220;
$L__BB0_11:
	and.b32  	%r222, %r205, 4;
	setp.eq.s32 	%p7, %r222, 0;
	@%p7 bra 	$L__BB0_13;
	ld.global.u32 	%r223, [%rd6+40];
	xor.b32  	%r339, %r339, %r223;
	ld.global.u32 	%r224, [%rd6+44];
	xor.b32  	%r338, %r338, %r224;
	ld.global.u32 	%r225, [%rd6+48];
	xor.b32  	%r337, %r337, %r225;
	ld.global.u32 	%r226, [%rd6+52];
	xor.b32  	%r336, %r336, %r226;
	ld.global.u32 	%r227, [%rd6+56];
	xor.b32  	%r335, %r335, %r227;
$L__BB0_13:
	and.b32  	%r229, %r205, 8;
	setp.eq.s32 	%p8, %r229, 0;
	@%p8 bra 	$L__BB0_15;
	ld.global.u32 	%r230, [%rd6+60];
	xor.b32  	%r339, %r339, %r230;
	ld.global.u32 	%r231, [%rd6+64];
	xor.b32  	%r338, %r338, %r231;
	ld.global.u32 	%r232, [%rd6+68];
	xor.b32  	%r337, %r337, %r232;
	ld.global.u32 	%r233, [%rd6+72];
	xor.b32  	%r336, %r336, %r233;
	ld.global.u32 	%r234, [%rd6+76];
	xor.b32  	%r335, %r335, %r234;
$L__BB0_15:
	and.b32  	%r236, %r205, 16;
	setp.eq.s32 	%p9, %r236, 0;
	@%p9 bra 	$L__BB0_17;
	ld.global.u32 	%r237, [%rd6+80];
	xor.b32  	%r339, %r339, %r237;
	ld.global.u32 	%r238, [%rd6+84];
	xor.b32  	%r338, %r338, %r238;
	ld.global.u32 	%r239, [%rd6+88];
	xor.b32  	%r337, %r337, %r239;
	ld.global.u32 	%r240, [%rd6+92];
	xor.b32  	%r336, %r336, %r240;
	ld.global.u32 	%r241, [%rd6+96];
	xor.b32  	%r335, %r335, %r241;
$L__BB0_17:
	and.b32  	%r243, %r205, 32;
	setp.eq.s32 	%p10, %r243, 0;
	@%p10 bra 	$L__BB0_19;
	ld.global.u32 	%r244, [%rd6+100];
	xor.b32  	%r339, %r339, %r244;
	ld.global.u32 	%r245, [%rd6+104];
	xor.b32  	%r338, %r338, %r245;
	ld.global.u32 	%r246, [%rd6+108];
	xor.b32  	%r337, %r337, %r246;
	ld.global.u32 	%r247, [%rd6+112];
	xor.b32  	%r336, %r336, %r247;
	ld.global.u32 	%r248, [%rd6+116];
	xor.b32  	%r335, %r335, %r248;
$L__BB0_19:
	and.b32  	%r250, %r205, 64;
	setp.eq.s32 	%p11, %r250, 0;
	@%p11 bra 	$L__BB0_21;
	ld.global.u32 	%r251, [%rd6+120];
	xor.b32  	%r339, %r339, %r251;
	ld.global.u32 	%r252, [%rd6+124];
	xor.b32  	%r338, %r338, %r252;
	ld.global.u32 	%r253, [%rd6+128];
	xor.b32  	%r337, %r337, %r253;
	ld.global.u32 	%r254, [%rd6+132];
	xor.b32  	%r336, %r336, %r254;
	ld.global.u32 	%r255, [%rd6+136];
	xor.b32  	%r335, %r335, %r255;
$L__BB0_21:
	and.b32  	%r257, %r205, 128;
	setp.eq.s32 	%p12, %r257, 0;
	@%p12 bra 	$L__BB0_23;
	ld.global.u32 	%r258, [%rd6+140];
	xor.b32  	%r339, %r339, %r258;
	ld.global.u32 	%r259, [%rd6+144];
	xor.b32  	%r338, %r338, %r259;
	ld.global.u32 	%r260, [%rd6+148];
	xor.b32  	%r337, %r337, %r260;
	ld.global.u32 	%r261, [%rd6+152];
	xor.b32  	%r336, %r336, %r261;
	ld.global.u32 	%r262, [%rd6+156];
	xor.b32  	%r335, %r335, %r262;
$L__BB0_23:
	and.b32  	%r264, %r205, 256;
	setp.eq.s32 	%p13, %r264, 0;
	@%p13 bra 	$L__BB0_25;
	ld.global.u32 	%r265, [%rd6+160];
	xor.b32  	%r339, %r339, %r265;
	ld.global.u32 	%r266, [%rd6+164];
	xor.b32  	%r338, %r338, %r266;
	ld.global.u32 	%r267, [%rd6+168];
	xor.b32  	%r337, %r337, %r267;
	ld.global.u32 	%r268, [%rd6+172];
	xor.b32  	%r336, %r336, %r268;
	ld.global.u32 	%r269, [%rd6+176];
	xor.b32  	%r335, %r335, %r269;
$L__BB0_25:
	and.b32  	%r271, %r205, 512;
	setp.eq.s32 	%p14, %r271, 0;
	@%p14 bra 	$L__BB0_27;
	ld.global.u32 	%r272, [%rd6+180];
	xor.b32  	%r339, %r339, %r272;
	ld.global.u32 	%r273, [%rd6+184];
	xor.b32  	%r338, %r338, %r273;
	ld.global.u32 	%r274, [%rd6+188];
	xor.b32  	%r337, %r337, %r274;
	ld.global.u32 	%r275, [%rd6+192];
	xor.b32  	%r336, %r336, %r275;
	ld.global.u32 	%r276, [%rd6+196];
	xor.b32  	%r335, %r335, %r276;
$L__BB0_27:
	and.b32  	%r278, %r205, 1024;
	setp.eq.s32 	%p15, %r278, 0;
	@%p15 bra 	$L__BB0_29;
	ld.global.u32 	%r279, [%rd6+200];
	xor.b32  	%r339, %r339, %r279;
	ld.global.u32 	%r280, [%rd6+204];
	xor.b32  	%r338, %r338, %r280;
	ld.global.u32 	%r281, [%rd6+208];
	xor.b32  	%r337, %r337, %r281;
	ld.global.u32 	%r282, [%rd6+212];
	xor.b32  	%r336, %r336, %r282;
	ld.global.u32 	%r283, [%rd6+216];
	xor.b32  	%r335, %r335, %r283;
$L__BB0_29:
	and.b32  	%r285, %r205, 2048;
	setp.eq.s32 	%p16, %r285, 0;
	@%p16 bra 	$L__BB0_31;
	ld.global.u32 	%r286, [%rd6+220];
	xor.b32  	%r339, %r339, %r286;
	ld.global.u32 	%r287, [%rd6+224];
	xor.b32  	%r338, %r338, %r287;
	ld.global.u32 	%r288, [%rd6+228];
	xor.b32  	%r337, %r337, %r288;
	ld.global.u32 	%r289, [%rd6+232];
	xor.b32  	%r336, %r336, %r289;
	ld.global.u32 	%r290, [%rd6+236];
	xor.b32  	%r335, %r335, %r290;
$L__BB0_31:
	and.b32  	%r292, %r205, 4096;
	setp.eq.s32 	%p17, %r292, 0;
	@%p17 bra 	$L__BB0_33;
	ld.global.u32 	%r293, [%rd6+240];
	xor.b32  	%r339, %r339, %r293;
	ld.global.u32 	%r294, [%rd6+244];
	xor.b32  	%r338, %r338, %r294;
	ld.global.u32 	%r295, [%rd6+248];
	xor.b32  	%r337, %r337, %r295;
	ld.global.u32 	%r296, [%rd6+252];
	xor.b32  	%r336, %r336, %r296;
	ld.global.u32 	%r297, [%rd6+256];
	xor.b32  	%r335, %r335, %r297;
$L__BB0_33:
	and.b32  	%r299, %r205, 8192;
	setp.eq.s32 	%p18, %r299, 0;
	@%p18 bra 	$L__BB0_35;
	ld.global.u32 	%r300, [%rd6+260];
	xor.b32  	%r339, %r339, %r300;
	ld.global.u32 	%r301, [%rd6+264];
	xor.b32  	%r338, %r338, %r301;
	ld.global.u32 	%r302, [%rd6+268];
	xor.b32  	%r337, %r337, %r302;
	ld.global.u32 	%r303, [%rd6+272];
	xor.b32  	%r336, %r336, %r303;
	ld.global.u32 	%r304, [%rd6+276];
	xor.b32  	%r335, %r335, %r304;
$L__BB0_35:
	and.b32  	%r306, %r205, 16384;
	setp.eq.s32 	%p19, %r306, 0;
	@%p19 bra 	$L__BB0_37;
	ld.global.u32 	%r307, [%rd6+280];
	xor.b32  	%r339, %r339, %r307;
	ld.global.u32 	%r308, [%rd6+284];
	xor.b32  	%r338, %r338, %r308;
	ld.global.u32 	%r309, [%rd6+288];
	xor.b32  	%r337, %r337, %r309;
	ld.global.u32 	%r310, [%rd6+292];
	xor.b32  	%r336, %r336, %r310;
	ld.global.u32 	%r311, [%rd6+296];
	xor.b32  	%r335, %r335, %r311;
$L__BB0_37:
	and.b32  	%r313, %r205, 32768;
	setp.eq.s32 	%p20, %r313, 0;
	@%p20 bra 	$L__BB0_39;
	ld.global.u32 	%r314, [%rd6+300];
	xor.b32  	%r339, %r339, %r314;
	ld.global.u32 	%r315, [%rd6+304];
	xor.b32  	%r338, %r338, %r315;
	ld.global.u32 	%r316, [%rd6+308];
	xor.b32  	%r337, %r337, %r316;
	ld.global.u32 	%r317, [%rd6+312];
	xor.b32  	%r336, %r336, %r317;
	ld.global.u32 	%r318, [%rd6+316];
	xor.b32  	%r335, %r335, %r318;
$L__BB0_39:
	add.s32 	%r334, %r334, 16;
	setp.ne.s32 	%p21, %r334, 32;
	@%p21 bra 	$L__BB0_7;
	mad.lo.s32 	%r319, %r328, -31, %r12;
	add.s32 	%r328, %r319, 1;
	setp.ne.s32 	%p22, %r328, 5;
	@%p22 bra 	$L__BB0_6;
	st.global.u32 	[%rd2+4], %r339;
	st.global.u32 	[%rd2+8], %r338;
	st.global.u32 	[%rd2+12], %r337;
	st.global.u32 	[%rd2+16], %r336;
	st.global.u32 	[%rd2+20], %r335;
	add.s32 	%r322, %r322, 1;
	setp.lt.u32 	%p23, %r322, %r3;
	@%p23 bra 	$L__BB0_5;
$L__BB0_42:
	shr.u64 	%rd7, %rd17, 2;
	add.s32 	%r321, %r321, 1;
	setp.gt.u64 	%p24, %rd17, 3;
	mov.u64 	%rd17, %rd7;
	@%p24 bra 	$L__BB0_3;
$L__BB0_43:
	mov.b32 	%r320, 0;
	st.global.v2.u32 	[%rd2+24], {%r320, %r320};
	st.global.u32 	[%rd2+32], %r320;
	mov.b64 	%rd16, 0;
	st.global.u64 	[%rd2+40], %rd16;
$L__BB0_44:
	ret;

}
	// .globl	_Z19transition_functioniiPiS_P17curandStateXORWOW
.visible .entry _Z19transition_functioniiPiS_P17curandStateXORWOW(
	.param .u32 _Z19transition_functioniiPiS_P17curandStateXORWOW_param_0,
	.param .u32 _Z19transition_functioniiPiS_P17curandStateXORWOW_param_1,
	.param .u64 .ptr .align 1 _Z19transition_functioniiPiS_P17curandStateXORWOW_param_2,
	.param .u64 .ptr .align 1 _Z19transition_functioniiPiS_P17curandStateXORWOW_param_3,
	.param .u64 .ptr .align 1 _Z19transition_functioniiPiS_P17curandStateXORWOW_param_4
)
{
	.reg .pred 	%p<24>;
	.reg .b32 	%r<94>;
	.reg .b32 	%f<6>;
	.reg .b64 	%rd<37>;
	.reg .b64 	%fd<3>;

	ld.param.u32 	%r6, [_Z19transition_functioniiPiS_P17curandStateXORWOW_param_0];
	ld.param.u64 	%rd4, [_Z19transition_functioniiPiS_P17curandStateXORWOW_param_2];
	ld.param.u64 	%rd5, [_Z19transition_functioniiPiS_P17curandStateXORWOW_param_3];
	ld.param.u64 	%rd3, [_Z19transition_functioniiPiS_P17curandStateXORWOW_param_4];
	cvta.to.global.u64 	%rd1, %rd5;
	cvta.to.global.u64 	%rd2, %rd4;
	mov.u32 	%r7, %ntid.x;
	mov.u32 	%r8, %ctaid.x;
	mov.u32 	%r9, %tid.x;
	mad.lo.s32 	%r1, %r7, %r8, %r9;
	mov.u32 	%r10, %ntid.y;
	mov.u32 	%r11, %ctaid.y;
	mov.u32 	%r12, %tid.y;
	mad.lo.s32 	%r13, %r10, %r11, %r12;
	max.s32 	%r14, %r1, %r13;
	setp.ge.s32 	%p1, %r14, %r6;
	@%p1 bra 	$L__BB1_12;
	mad.lo.s32 	%r3, %r13, %r6, %r1;
	mul.wide.s32 	%rd6, %r3, 4;
	add.s64 	%rd7, %rd2, %rd6;
	ld.global.u32 	%r15, [%rd7];
	setp.gt.s32 	%p2, %r15, 1;
	@%p2 bra 	$L__BB1_6;
	setp.eq.s32 	%p5, %r15, 0;
	@%p5 bra 	$L__BB1_9;
	setp.eq.s32 	%p6, %r15, 1;
	@%p6 bra 	$L__BB1_4;
	bra.uni 	$L__BB1_12;
$L__BB1_4:
	setp.eq.s32 	%p7, %r13, 0;
	setp.gt.u32 	%p8, %r13, %r6;
	selp.b32 	%r18, %r6, 0, %p8;
	neg.s32 	%r19, %r18;
	selp.b32 	%r20, %r6, %r19, %p7;
	add.s32 	%r21, %r13, %r20;
	add.s32 	%r22, %r21, -1;
	mul.lo.s32 	%r23, %r22, %r6;
	add.s32 	%r24, %r1, -1;
	setp.lt.s32 	%p9, %r1, 1;
	setp.gt.s32 	%p10, %r1, %r6;
	selp.b32 	%r25, %r6, 0, %p10;
	neg.s32 	%r26, %r25;
	selp.b32 	%r27, %r6, %r26, %p9;
	add.s32 	%r28, %r24, %r23;
	add.s32 	%r29, %r28, %r27;
	mul.wide.s32 	%rd12, %r29, 4;
	add.s64 	%rd13, %rd2, %rd12;
	ld.global.u32 	%r30, [%rd13];
	setp.eq.s32 	%p11, %r30, 2;
	selp.u32 	%r31, 1, 0, %p11;
	shr.s32 	%r32, %r1, 31;
	and.b32  	%r33, %r32, %r6;
	add.s32 	%r34, %r1, %r23;
	add.s32 	%r35, %r34, %r33;
	mul.wide.s32 	%rd14, %r35, 4;
	add.s64 	%rd15, %rd2, %rd14;
	ld.global.u32 	%r36, [%rd15];
	setp.eq.s32 	%p12, %r36, 2;
	selp.u32 	%r37, 1, 0, %p12;
	add.s32 	%r38, %r31, %r37;
	add.s32 	%r39, %r1, 1;
	setp.lt.s32 	%p13, %r1, -1;
	setp.lt.s32 	%p14, %r39, %r6;
	selp.b32 	%r40, 0, %r6, %p14;
	neg.s32 	%r41, %r40;
	selp.b32 	%r42, %r6, %r41, %p13;
	add.s32 	%r43, %r28, %r42;
	add.s32 	%r44, %r43, 2;
	mul.wide.s32 	%rd16, %r44, 4;
	add.s64 	%rd17, %rd2, %rd16;
	ld.global.u32 	%r45, [%rd17];
	setp.eq.s32 	%p15, %r45, 2;
	selp.u32 	%r46, 1, 0, %p15;
	add.s32 	%r47, %r38, %r46;
	add.s32 	%r48, %r3, %r27;
	add.s32 	%r49, %r48, -1;
	mul.wide.s32 	%rd18, %r49, 4;
	add.s64 	%rd19, %rd2, %rd18;
	ld.global.u32 	%r50, [%rd19];
	setp.eq.s32 	%p16, %r50, 2;
	selp.u32 	%r51, 1, 0, %p16;
	add.s32 	%r52, %r47, %r51;
	add.s32 	%r53, %r3, %r42;
	add.s32 	%r54, %r53, 1;
	mul.wide.s32 	%rd20, %r54, 4;
	add.s64 	%rd21, %rd2, %rd20;
	ld.global.u32 	%r55, [%rd21];
	setp.eq.s32 	%p17, %r55, 2;
	selp.u32 	%r56, 1, 0, %p17;
	add.s32 	%r57, %r52, %r56;
	add.s32 	%r58, %r13, 1;
	setp.lt.u32 	%p18, %r58, %r6;
	selp.b32 	%r59, 0, %r6, %p18;
	sub.s32 	%r60, %r58, %r59;
	mul.lo.s32 	%r61, %r60, %r6;
	add.s32 	%r62, %r24, %r61;
	add.s32 	%r63, %r62, %r27;
	mul.wide.s32 	%rd22, %r63, 4;
	add.s64 	%rd23, %rd2, %rd22;
	ld.global.u32 	%r64, [%rd23];
	setp.eq.s32 	%p19, %r64, 2;
	selp.u32 	%r65, 1, 0, %p19;
	add.s32 	%r66, %r57, %r65;
	add.s32 	%r67, %r1, %r61;
	add.s32 	%r68, %r67, %r33;
	mul.wide.s32 	%rd24, %r68, 4;
	add.s64 	%rd25, %rd2, %rd24;
	ld.global.u32 	%r69, [%rd25];
	setp.eq.s32 	%p20, %r69, 2;
	selp.u32 	%r70, 1, 0, %p20;
	add.s32 	%r71, %r66, %r70;
	add.s32 	%r72, %r62, %r42;
	add.s32 	%r73, %r72, 2;
	mul.wide.s32 	%rd26, %r73, 4;
	add.s64 	%rd27, %rd2, %rd26;
	ld.global.u32 	%r74, [%rd27];
	setp.eq.s32 	%p21, %r74, 2;
	selp.u32 	%r75, 1, 0, %p21;
	add.s32 	%r4, %r71, %r75;
	setp.eq.s32 	%p22, %r4, 0;
	@%p22 bra 	$L__BB1_10;
	cvt.rn.f64.u32 	%fd1, %r4;
	fma.rn.f64 	%fd2, %fd1, 0d3F9D41D41D41D41E, 0d3FE8AF8AF8AF8AF9;
	cvt.rn.f32.f64 	%f1, %fd2;
	cvta.to.global.u64 	%rd28, %rd3;
	mul.wide.s32 	%rd29, %r3, 48;
	add.s64 	%rd30, %rd28, %rd29;
	ld.global.v2.u32 	{%r76, %r77}, [%rd30];
	ld.global.v2.u32 	{%r78, %r79}, [%rd30+8];
	ld.global.v2.u32 	{%r80, %r81}, [%rd30+16];
	shr.u32 	%r82, %r77, 2;
	xor.b32  	%r83, %r82, %r77;
	shl.b32 	%r84, %r81, 4;
	shl.b32 	%r85, %r83, 1;
	xor.b32  	%r86, %r84, %r85;
	xor.b32  	%r87, %r86, %r81;
	xor.b32  	%r88, %r87, %r83;
	add.s32 	%r89, %r76, 362437;
	add.s32 	%r90, %r88, %r89;
	cvt.rn.f32.u32 	%f2, %r90;
	fma.rn.f32 	%f3, %f2, 0f2F800000, 0f2F000000;
	st.global.v2.u32 	[%rd30], {%r89, %r78};
	st.global.v2.u32 	[%rd30+8], {%r79, %r80};
	st.global.v2.u32 	[%rd30+16], {%r81, %r88};
	mov.f32 	%f4, 0f3F800000;
	sub.f32 	%f5, %f4, %f1;
	setp.geu.f32 	%p23, %f3, %f5;
	selp.b32 	%r91, 2, 1, %p23;
	add.s64 	%rd32, %rd1, %rd6;
	st.global.u32 	[%rd32], %r91;
	bra.uni 	$L__BB1_12;
$L__BB1_6:
	setp.eq.s32 	%p3, %r15, 2;
	@%p3 bra 	$L__BB1_11;
	setp.eq.s32 	%p4, %r15, 3;
	@%p4 bra 	$L__BB1_8;
	bra.uni 	$L__BB1_12;
$L__BB1_8:
	add.s64 	%rd9, %rd1, %rd6;
	mov.b32 	%r16, 3;
	st.global.u32 	[%rd9], %r16;
	bra.uni 	$L__BB1_12;
$L__BB1_9:
	add.s64 	%rd36, %rd1, %rd6;
	mov.b32 	%r93, 0;
	st.global.u32 	[%rd36], %r93;
	bra.uni 	$L__BB1_12;
$L__BB1_10:
	add.s64 	%rd34, %rd1, %rd6;
	mov.b32 	%r92, 1;
	st.global.u32 	[%rd34], %r92;
	bra.uni 	$L__BB1_12;
$L__BB1_11:
	add.s64 	%rd11, %rd1, %rd6;
	mov.b32 	%r17, 3;
	st.global.u32 	[%rd11], %r17;
$L__BB1_12:
	ret;

}
	// .globl	_Z4swapiPiS_
.visible .entry _Z4swapiPiS_(
	.param .u32 _Z4swapiPiS__param_0,
	.param .u64 .ptr .align 1 _Z4swapiPiS__param_1,
	.param .u64 .ptr .align 1 _Z4swapiPiS__param_2
)
{
	.reg .pred 	%p<2>;
	.reg .b32 	%r<15>;
	.reg .b64 	%rd<8>;

	ld.param.u32 	%r4, [_Z4swapiPiS__param_0];
	ld.param.u64 	%rd1, [_Z4swapiPiS__param_1];
	ld.param.u64 	%rd2, [_Z4swapiPiS__param_2];
	mov.u32 	%r5, %ntid.x;
	mov.u32 	%r6, %ctaid.x;
	mov.u32 	%r7, %tid.x;
	mad.lo.s32 	%r1, %r5, %r6, %r7;
	mov.u32 	%r8, %ntid.y;
	mov.u32 	%r9, %ctaid.y;
	mov.u32 	%r10, %tid.y;
	mad.lo.s32 	%r11, %r8, %r9, %r10;
	max.s32 	%r12, %r1, %r11;
	setp.ge.s32 	%p1, %r12, %r4;
	@%p1 bra 	$L__BB2_2;
	cvta.to.global.u64 	%rd3, %rd2;
	cvta.to.global.u64 	%rd4, %rd1;
	mad.lo.s32 	%r13, %r11, %r4, %r1;
	mul.wide.s32 	%rd5, %r13, 4;
	add.s64 	%rd6, %rd3, %rd5;
	ld.global.u32 	%r14, [%rd6];
	add.s64 	%rd7, %rd4, %rd5;
	st.global.u32 	[%rd7], %r14;
$L__BB2_2:
	ret;

}


// ===== COMPILED SASS (sm_100) =====

	.target	sm_100

	.elftype	@"ET_EXEC"


//--------------------- .note.nv.tkinfo           --------------------------
	.section	.note.nv.tkinfo,"",@"SHT_NOTE"
	.sectionflags	@"SHF_NOTE_NV_TKINFO"
	.tkinfo
        /*0018*/ 	.word	0x00000002
        /*0030*/ 	.string	""
        /*0030*/ 	.string	"ptxas"
        /*0030*/ 	.string	"Cuda compilation tools, release 13.0, V13.0.88"
        /*0030*/ 	.string	"Build cuda_13.0.r13.0/compiler.36424714_0"
        /*0030*/ 	.string	"-arch sm_100 -m 64 "



//--------------------- .note.nv.cuinfo           --------------------------
	.section	.note.nv.cuinfo,"",@"SHT_NOTE"
	.sectionflags	@"SHF_NOTE_NV_CUINFO"
        /*0018*/ 	.short	0x0002
        /*001a*/ 	.short	0x0064
        /*001c*/ 	.short	0x0082
	.zero		2


//--------------------- .nv.info                  --------------------------
	.section	.nv.info,"",@"SHT_CUDA_INFO"
	.align	4


	//----- nvinfo : EIATTR_REGCOUNT
	.align		4
        /*0000*/ 	.byte	0x04, 0x2f
        /*0002*/ 	.short	(.L_10 - .L_9)
	.align		4
.L_9:
        /*0004*/ 	.word	index@(_Z12setup_kernelP17curandStateXORWOWi)
        /*0008*/ 	.word	0x0000001f


	//----- nvinfo : EIATTR_FRAME_SIZE
	.align		4
.L_10:
        /*000c*/ 	.byte	0x04, 0x11
        /*000e*/ 	.short	(.L_12 - .L_11)
	.align		4
.L_11:
        /*0010*/ 	.word	index@(_Z12setup_kernelP17curandStateXORWOWi)
        /*0014*/ 	.word	0x00000000


	//----- nvinfo : EIATTR_REGCOUNT
	.align		4
.L_12:
        /*0018*/ 	.byte	0x04, 0x2f
        /*001a*/ 	.short	(.L_14 - .L_13)
	.align		4
.L_13:
        /*001c*/ 	.word	index@(_Z19transition_functioniiPiS_P17curandStateXORWOW)
        /*0020*/ 	.word	0x00000018


	//----- nvinfo : EIATTR_FRAME_SIZE
	.align		4
.L_14:
        /*0024*/ 	.byte	0x04, 0x11
        /*0026*/ 	.short	(.L_16 - .L_15)
	.align		4
.L_15:
        /*0028*/ 	.word	index@(_Z19transition_functioniiPiS_P17curandStateXORWOW)
        /*002c*/ 	.word	0x00000000


	//----- nvinfo : EIATTR_REGCOUNT
	.align		4
.L_16:
        /*0030*/ 	.byte	0x04, 0x2f
        /*0032*/ 	.short	(.L_18 - .L_17)
	.align		4
.L_17:
        /*0034*/ 	.word	index@(_Z4swapiPiS_)
        /*0038*/ 	.word	0x0000000a


	//----- nvinfo : EIATTR_FRAME_SIZE
	.align		4
.L_18:
        /*003c*/ 	.byte	0x04, 0x11
        /*003e*/ 	.short	(.L_20 - .L_19)
	.align		4
.L_19:
        /*0040*/ 	.word	index@(_Z4swapiPiS_)
        /*0044*/ 	.word	0x00000000


	//----- nvinfo : EIATTR_MIN_STACK_SIZE
	.align		4
.L_20:
        /*0048*/ 	.byte	0x04, 0x12
        /*004a*/ 	.short	(.L_22 - .L_21)
	.align		4
.L_21:
        /*004c*/ 	.word	index@(_Z4swapiPiS_)
        /*0050*/ 	.word	0x00000000


	//----- nvinfo : EIATTR_MIN_STACK_SIZE
	.align		4
.L_22:
        /*0054*/ 	.byte	0x04, 0x12
        /*0056*/ 	.short	(.L_24 - .L_23)
	.align		4
.L_23:
        /*0058*/ 	.word	index@(_Z19transition_functioniiPiS_P17curandStateXORWOW)
        /*005c*/ 	.word	0x00000000


	//----- nvinfo : EIATTR_MIN_STACK_SIZE
	.align		4
.L_24:
        /*0060*/ 	.byte	0x04, 0x12
        /*0062*/ 	.short	(.L_26 - .L_25)
	.align		4
.L_25:
        /*0064*/ 	.word	index@(_Z12setup_kernelP17curandStateXORWOWi)
        /*0068*/ 	.word	0x00000000
.L_26:


//--------------------- .nv.compat                --------------------------
	.section	.nv.compat,"",@"SHT_CUDA_COMPAT_INFO"
	.align	4
        /*0000*/ 	.byte	0x02, 0x09, 0x00, 0x00, 0x02, 0x02, 0x01, 0x00, 0x02, 0x05, 0x05, 0x00, 0x03, 0x07, 0x01, 0x01
        /*0010*/ 	.byte	0x02, 0x03, 0x00, 0x00, 0x02, 0x06, 0x01, 0x00, 0x04, 0x0b, 0x08, 0x00, 0x01, 0x00, 0x00, 0x00
        /*0020*/ 	.byte	0x00, 0x00, 0x00, 0x00


//--------------------- .nv.info._Z4swapiPiS_     --------------------------
	.section	.nv.info._Z4swapiPiS_,"",@"SHT_CUDA_INFO"
	.sectionflags	@""
	.align	4


	//----- nvinfo : EIATTR_CUDA_API_VERSION
	.align		4
        /*0000*/ 	.byte	0x04, 0x37
        /*0002*/ 	.short	(.L_28 - .L_27)
.L_27:
        /*0004*/ 	.word	0x00000082


	//----- nvinfo : EIATTR_KPARAM_INFO
	.align		4
.L_28:
        /*0008*/ 	.byte	0x04, 0x17
        /*000a*/ 	.short	(.L_30 - .L_29)
.L_29:
        /*000c*/ 	.word	0x00000000
        /*0010*/ 	.short	0x0002
        /*0012*/ 	.short	0x0010
        /*0014*/ 	.byte	0x00, 0xf5, 0x21, 0x00


	//----- nvinfo : EIATTR_KPARAM_INFO
	.align		4
.L_30:
        /*0018*/ 	.byte	0x04, 0x17
        /*001a*/ 	.short	(.L_32 - .L_31)
.L_31:
        /*001c*/ 	.word	0x00000000
        /*0020*/ 	.short	0x0001
        /*0022*/ 	.short	0x0008
        /*0024*/ 	.byte	0x00, 0xf5, 0x21, 0x00


	//----- nvinfo : EIATTR_KPARAM_INFO
	.align		4
.L_32:
        /*0028*/ 	.byte	0x04, 0x17
        /*002a*/ 	.short	(.L_34 - .L_33)
.L_33:
        /*002c*/ 	.word	0x00000000
        /*0030*/ 	.short	0x0000
        /*0032*/ 	.short	0x0000
        /*0034*/ 	.byte	0x00, 0xf0, 0x11, 0x00


	//----- nvinfo : EIATTR_SPARSE_MMA_MASK
	.align		4
.L_34:
        /*0038*/ 	.byte	0x03, 0x50
        /*003a*/ 	.short	0x0000


	//----- nvinfo : EIATTR_MAXREG_COUNT
	.align		4
        /*003c*/ 	.byte	0x03, 0x1b
        /*003e*/ 	.short	0x00ff


	//----- nvinfo : EIATTR_MERCURY_ISA_VERSION
	.align		4
        /*0040*/ 	.byte	0x03, 0x5f
        /*0042*/ 	.short	0x0101


	//----- nvinfo : EIATTR_VRC_CTA_INIT_COUNT
	.align		4
        /*0044*/ 	.byte	0x02, 0x4a
	.zero		1
	.zero		1


	//----- nvinfo : EIATTR_EXIT_INSTR_OFFSETS
	.align		4
        /*0048*/ 	.byte	0x04, 0x1c
        /*004a*/ 	.short	(.L_36 - .L_35)


	//   ....[0]....
.L_35:
        /*004c*/ 	.word	0x000000c0


	//   ....[1]....
        /*0050*/ 	.word	0x00000150


	//----- nvinfo : EIATTR_CBANK_PARAM_SIZE
	.align		4
.L_36:
        /*0054*/ 	.byte	0x03, 0x19
        /*0056*/ 	.short	0x0018


	//----- nvinfo : EIATTR_PARAM_CBANK
	.align		4
        /*0058*/ 	.byte	0x04, 0x0a
        /*005a*/ 	.short	(.L_38 - .L_37)
	.align		4
.L_37:
        /*005c*/ 	.word	index@(.nv.constant0._Z4swapiPiS_)
        /*0060*/ 	.short	0x0380
        /*0062*/ 	.short	0x0018


	//----- nvinfo : EIATTR_SW_WAR
	.align		4
.L_38:
        /*0064*/ 	.byte	0x04, 0x36
        /*0066*/ 	.short	(.L_40 - .L_39)
.L_39:
        /*0068*/ 	.word	0x00000008
.L_40:


//--------------------- .nv.info._Z19transition_functioniiPiS_P17curandStateXORWOW --------------------------
	.section	.nv.info._Z19transition_functioniiPiS_P17curandStateXORWOW,"",@"SHT_CUDA_INFO"
	.sectionflags	@""
	.align	4


	//----- nvinfo : EIATTR_CUDA_API_VERSION
	.align		4
        /*0000*/ 	.byte	0x04, 0x37
        /*0002*/ 	.short	(.L_42 - .L_41)
.L_41:
        /*0004*/ 	.word	0x00000082


	//----- nvinfo : EIATTR_KPARAM_INFO
	.align		4
.L_42:
        /*0008*/ 	.byte	0x04, 0x17
        /*000a*/ 	.short	(.L_44 - .L_43)
.L_43:
        /*000c*/ 	.word	0x00000000
        /*0010*/ 	.short	0x0004
        /*0012*/ 	.short	0x0018
        /*0014*/ 	.byte	0x00, 0xf5, 0x21, 0x00


	//----- nvinfo : EIATTR_KPARAM_INFO
	.align		4
.L_44:
        /*0018*/ 	.byte	0x04, 0x17
        /*001a*/ 	.short	(.L_46 - .L_45)
.L_45:
        /*001c*/ 	.word	0x00000000
        /*0020*/ 	.short	0x0003
        /*0022*/ 	.short	0x0010
        /*0024*/ 	.byte	0x00, 0xf5, 0x21, 0x00


	//----- nvinfo : EIATTR_KPARAM_INFO
	.align		4
.L_46:
        /*0028*/ 	.byte	0x04, 0x17
        /*002a*/ 	.short	(.L_48 - .L_47)
.L_47:
        /*002c*/ 	.word	0x00000000
        /*0030*/ 	.short	0x0002
        /*0032*/ 	.short	0x0008
        /*0034*/ 	.byte	0x00, 0xf5, 0x21, 0x00


	//----- nvinfo : EIATTR_KPARAM_INFO
	.align		4
.L_48:
        /*0038*/ 	.byte	0x04, 0x17
        /*003a*/ 	.short	(.L_50 - .L_49)
.L_49:
        /*003c*/ 	.word	0x00000000
        /*0040*/ 	.short	0x0001
        /*0042*/ 	.short	0x0004
        /*0044*/ 	.byte	0x00, 0xf0, 0x11, 0x00


	//----- nvinfo : EIATTR_KPARAM_INFO
	.align		4
.L_50:
        /*0048*/ 	.byte	0x04, 0x17
        /*004a*/ 	.short	(.L_52 - .L_51)
.L_51:
        /*004c*/ 	.word	0x00000000
        /*0050*/ 	.short	0x0000
        /*0052*/ 	.short	0x0000
        /*0054*/ 	.byte	0x00, 0xf0, 0x11, 0x00


	//----- nvinfo : EIATTR_SPARSE_MMA_MASK
	.align		4
.L_52:
        /*0058*/ 	.byte	0x03, 0x50
        /*005a*/ 	.short	0x0000


	//----- nvinfo : EIATTR_MAXREG_COUNT
	.align		4
        /*005c*/ 	.byte	0x03, 0x1b
        /*005e*/ 	.short	0x00ff


	//----- nvinfo : EIATTR_MERCURY_ISA_VERSION
	.align		4
        /*0060*/ 	.byte	0x03, 0x5f
        /*0062*/ 	.short	0x0101


	//----- nvinfo : EIATTR_VRC_CTA_INIT_COUNT
	.align		4
        /*0064*/ 	.byte	0x02, 0x4a
	.zero		1
	.zero		1


	//----- nvinfo : EIATTR_EXIT_INSTR_OFFSETS
	.align		4
        /*0068*/ 	.byte	0x04, 0x1c
        /*006a*/ 	.short	(.L_54 - .L_53)


	//   ....[0]....
.L_53:
        /*006c*/ 	.word	0x000000c0


	//   ....[1]....
        /*0070*/ 	.word	0x000008d0


	//   ....[2]....
        /*0074*/ 	.word	0x00000920


	//   ....[3]....
        /*0078*/ 	.word	0x00000960


	//   ....[4]....
        /*007c*/ 	.word	0x00000a10


	//   ....[5]....
        /*0080*/ 	.word	0x00000a70


	//----- nvinfo : EIATTR_INDIRECT_BRANCH_TARGETS
	.align		4
.L_54:
        /*0084*/ 	.byte	0x04, 0x34
        /*0086*/ 	.short	(.L_56 - .L_55)


	//   ....[0]....
.L_55:
        /*0088*/ 	.word	.L_x_14@srel
        /*008c*/ 	.short	0x0
        /*008e*/ 	.short	0x0
        /*0090*/ 	.word	0x3
        /*0094*/ 	.word	.L_x_15@srel
        /*0098*/ 	.word	.L_x_16@srel
        /*009c*/ 	.word	.L_x_17@srel


	//   ....[1]....
        /*00a0*/ 	.word	.L_x_18@srel
        /*00a4*/ 	.short	0x0
        /*00a6*/ 	.short	0x0
        /*00a8*/ 	.word	0x3
        /*00ac*/ 	.word	.L_x_19@srel
        /*00b0*/ 	.word	.L_x_20@srel
        /*00b4*/ 	.word	.L_x_17@srel


	//----- nvinfo : EIATTR_CRS_STACK_SIZE
	.align		4
.L_56:
        /*00b8*/ 	.byte	0x04, 0x1e
        /*00ba*/ 	.short	(.L_58 - .L_57)
.L_57:
        /*00bc*/ 	.word	0x00000000


	//----- nvinfo : EIATTR_CBANK_PARAM_SIZE
	.align		4
.L_58:
        /*00c0*/ 	.byte	0x03, 0x19
        /*00c2*/ 	.short	0x0020


	//----- nvinfo : EIATTR_PARAM_CBANK
	.align		4
        /*00c4*/ 	.byte	0x04, 0x0a
        /*00c6*/ 	.short	(.L_60 - .L_59)
	.align		4
.L_59:
        /*00c8*/ 	.word	index@(.nv.constant0._Z19transition_functioniiPiS_P17curandStateXORWOW)
        /*00cc*/ 	.short	0x0380
        /*00ce*/ 	.short	0x0020


	//----- nvinfo : EIATTR_SW_WAR
	.align		4
.L_60:
        /*00d0*/ 	.byte	0x04, 0x36
        /*00d2*/ 	.short	(.L_62 - .L_61)
.L_61:
        /*00d4*/ 	.word	0x00000008
.L_62:


//--------------------- .nv.info._Z12setup_kernelP17curandStateXORWOWi --------------------------
	.section	.nv.info._Z12setup_kernelP17curandStateXORWOWi,"",@"SHT_CUDA_INFO"
	.sectionflags	@""
	.align	4


	//----- nvinfo : EIATTR_CUDA_API_VERSION
	.align		4
        /*0000*/ 	.byte	0x04, 0x37
        /*0002*/ 	.short	(.L_64 - .L_63)
.L_63:
        /*0004*/ 	.word	0x00000082


	//----- nvinfo : EIATTR_KPARAM_INFO
	.align		4
.L_64:
        /*0008*/ 	.byte	0x04, 0x17
        /*000a*/ 	.short	(.L_66 - .L_65)
.L_65:
        /*000c*/ 	.word	0x00000000
        /*0010*/ 	.short	0x0001
        /*0012*/ 	.short	0x0008
        /*0014*/ 	.byte	0x00, 0xf0, 0x11, 0x00


	//----- nvinfo : EIATTR_KPARAM_INFO
	.align		4
.L_66:
        /*0018*/ 	.byte	0x04, 0x17
        /*001a*/ 	.short	(.L_68 - .L_67)
.L_67:
        /*001c*/ 	.word	0x00000000
        /*0020*/ 	.short	0x0000
        /*0022*/ 	.short	0x0000
        /*0024*/ 	.byte	0x00, 0xf5, 0x21, 0x00


	//----- nvinfo : EIATTR_SPARSE_MMA_MASK
	.align		4
.L_68:
        /*0028*/ 	.byte	0x03, 0x50
        /*002a*/ 	.short	0x0000


	//----- nvinfo : EIATTR_MAXREG_COUNT
	.align		4
        /*002c*/ 	.byte	0x03, 0x1b
        /*002e*/ 	.short	0x00ff


	//----- nvinfo : EIATTR_MERCURY_ISA_VERSION
	.align		4
        /*0030*/ 	.byte	0x03, 0x5f
        /*0032*/ 	.short	0x0101


	//----- nvinfo : EIATTR_VRC_CTA_INIT_COUNT
	.align		4
        /*0034*/ 	.byte	0x02, 0x4a
	.zero		1
	.zero		1


	//----- nvinfo : EIATTR_EXIT_INSTR_OFFSETS
	.align		4
        /*0038*/ 	.byte	0x04, 0x1c
        /*003a*/ 	.short	(.L_70 - .L_69)


	//   ....[0]....
.L_69:
        /*003c*/ 	.word	0x000000d0


	//   ....[1]....
        /*0040*/ 	.word	0x00000f10


	//----- nvinfo : EIATTR_CRS_STACK_SIZE
	.align		4
.L_70:
        /*0044*/ 	.byte	0x04, 0x1e
        /*0046*/ 	.short	(.L_72 - .L_71)
.L_71:
        /*0048*/ 	.word	0x00000000


	//----- nvinfo : EIATTR_CBANK_PARAM_SIZE
	.align		4
.L_72:
        /*004c*/ 	.byte	0x03, 0x19
        /*004e*/ 	.short	0x000c


	//----- nvinfo : EIATTR_PARAM_CBANK
	.align		4
        /*0050*/ 	.byte	0x04, 0x0a
        /*0052*/ 	.short	(.L_74 - .L_73)
	.align		4
.L_73:
        /*0054*/ 	.word	index@(.nv.constant0._Z12setup_kernelP17curandStateXORWOWi)
        /*0058*/ 	.short	0x0380
        /*005a*/ 	.short	0x000c


	//----- nvinfo : EIATTR_SW_WAR
	.align		4
.L_74:
        /*005c*/ 	.byte	0x04, 0x36
        /*005e*/ 	.short	(.L_76 - .L_75)
.L_75:
        /*0060*/ 	.word	0x00000008
.L_76:


//--------------------- .nv.callgraph             --------------------------
	.section	.nv.callgraph,"",@"SHT_CUDA_CALLGRAPH"
	.align	4
	.sectionentsize	8
	.align		4
        /*0000*/ 	.word	0x00000000
	.align		4
        /*0004*/ 	.word	0xffffffff
	.align		4
        /*0008*/ 	.word	0x00000000
	.align		4
        /*000c*/ 	.word	0xfffffffe
	.align		4
        /*0010*/ 	.word	0x00000000
	.align		4
        /*0014*/ 	.word	0xfffffffd
	.align		4
        /*0018*/ 	.word	0x00000000
	.align		4
        /*001c*/ 	.word	0xfffffffc


//--------------------- .nv.constant4             --------------------------
	.section	.nv.constant4,"a",@progbits
	.align	8
	.align		8
.nv.constant4:
        /*0000*/ 	.dword	precalc_xorwow_matrix
	.align		8
        /*0008*/ 	.dword	precalc_xorwow_offset_matrix
	.align		8
        /*0010*/ 	.dword	mrg32k3aM1
	.align		8
        /*0018*/ 	.dword	mrg32k3aM2
	.align		8
        /*0020*/ 	.dword	mrg32k3aM1SubSeq
	.align		8
        /*0028*/ 	.dword	mrg32k3aM2SubSeq
	.align		8
        /*0030*/ 	.dword	mrg32k3aM1Seq
	.align		8
        /*0038*/ 	.dword	mrg32k3aM2Seq


//--------------------- .nv.constant3             --------------------------
	.section	.nv.constant3,"a",@progbits
	.align	8
.nv.constant3:
	.type		__cr_lgamma_table,@object
	.size		__cr_lgamma_table,(.L_8 - __cr_lgamma_table)
__cr_lgamma_table:
        /*0000*/ 	.byte	0x00, 0x00, 0x00, 0x00, 0x00, 0x00, 0x00, 0x00, 0x00, 0x00, 0x00, 0x00, 0x00, 0x00, 0x00, 0x00
        /*0010*/ 	.byte	0xef, 0x39, 0xfa, 0xfe, 0x42, 0x2e, 0xe6, 0x3f, 0x02, 0x20, 0x2a, 0xfa, 0x0b, 0xab, 0xfc, 0x3f
        /*0020*/ 	.byte	0xf9, 0x2c, 0x92, 0x7c, 0xa7, 0x6c, 0x09, 0x40, 0xc9, 0x79, 0x44, 0x3c, 0x64, 0x26, 0x13, 0x40
        /*0030*/ 	.byte	0xca, 0x01, 0xcf, 0x3a, 0x27, 0x51, 0x1a, 0x40, 0x30, 0xcc, 0x2d, 0xf3, 0xe1, 0x0c, 0x21, 0x40
        /*0040*/ 	.byte	0x0d, 0xb7, 0xfc, 0x82, 0x8e, 0x35, 0x25, 0x40
.L_8:


//--------------------- .nv.constant2._Z19transition_functioniiPiS_P17curandStateXORWOW --------------------------
	.section	.nv.constant2._Z19transition_functioniiPiS_P17curandStateXORWOW,"a",@progbits
	.sectionflags	@""
	.align	4
.nv.constant2._Z19transition_functioniiPiS_P17curandStateXORWOW:
        /*0000*/ 	.byte	0x30, 0x09, 0x00, 0x00, 0xa0, 0x01, 0x00, 0x00, 0x60, 0x0a, 0x00, 0x00, 0x20, 0x0a, 0x00, 0x00
        /*0010*/ 	.byte	0xd0, 0x09, 0x00, 0x00, 0x60, 0x0a, 0x00, 0x00


//--------------------- .text._Z4swapiPiS_        --------------------------
	.section	.text._Z4swapiPiS_,"ax",@progbits
	.align	128
        .global         _Z4swapiPiS_
        .type           _Z4swapiPiS_,@function
        .size           _Z4swapiPiS_,(.L_x_22 - _Z4swapiPiS_)
        .other          _Z4swapiPiS_,@"STO_CUDA_ENTRY STV_DEFAULT"
_Z4swapiPiS_:
.text._Z4swapiPiS_:
[----:B------:R-:W-:Y:S01]  /*0000*/  LDC R1, c[0x0][0x37c] ;  /* 0x0000df00ff017b82 */ /* 0x000fe20000000800 */
[----:B------:R-:W0:Y:S01]  /*0010*/  S2R R0, SR_CTAID.X ;  /* 0x0000000000007919 */ /* 0x000e220000002500 */
[----:B------:R-:W0:Y:S01]  /*0020*/  LDCU UR4, c[0x0][0x360] ;  /* 0x00006c00ff0477ac */ /* 0x000e220008000800 */
[----:B------:R-:W0:Y:S01]  /*0030*/  S2R R3, SR_TID.X ;  /* 0x0000000000037919 */ /* 0x000e220000002100 */
[----:B------:R-:W1:Y:S01]  /*0040*/  LDCU UR5, c[0x0][0x364] ;  /* 0x00006c80ff0577ac */ /* 0x000e620008000800 */
[----:B------:R-:W1:Y:S01]  /*0050*/  S2R R5, SR_CTAID.Y ;  /* 0x0000000000057919 */ /* 0x000e620000002600 */
[----:B------:R-:W2:Y:S01]  /*0060*/  LDCU UR6, c[0x0][0x380] ;  /* 0x00007000ff0677ac */ /* 0x000ea20008000800 */
[----:B------:R-:W1:Y:S01]  /*0070*/  S2R R2, SR_TID.Y ;  /* 0x0000000000027919 */ /* 0x000e620000002200 */
[----:B0-----:R-:W-:Y:S02]  /*0080*/  IMAD R0, R0, UR4, R3 ;  /* 0x0000000400007c24 */ /* 0x001fe4000f8e0203 */
[----:B-1----:R-:W-:-:S05]  /*0090*/  IMAD R5, R5, UR5, R2 ;  /* 0x0000000505057c24 */ /* 0x002fca000f8e0202 */
[----:B------:R-:W-:-:S04]  /*00a0*/  VIMNMX R2, PT, PT, R0, R5, !PT ;  /* 0x0000000500027248 */ /* 0x000fc80007fe0100 */
[----:B--2---:R-:W-:-:S13]  /*00b0*/  ISETP.GE.AND P0, PT, R2, UR6, PT ;  /* 0x0000000602007c0c */ /* 0x004fda000bf06270 */
[----:B------:R-:W-:Y:S05]  /*00c0*/  @P0 EXIT ;  /* 0x000000000000094d */ /* 0x000fea0003800000 */
[----:B------:R-:W0:Y:S01]  /*00d0*/  LDC.64 R2, c[0x0][0x390] ;  /* 0x0000e400ff027b82 */ /* 0x000e220000000a00 */
[----:B------:R-:W1:Y:S01]  /*00e0*/  LDCU.64 UR4, c[0x0][0x358] ;  /* 0x00006b00ff0477ac */ /* 0x000e620008000a00 */
[----:B------:R-:W-:-:S06]  /*00f0*/  IMAD R7, R5, UR6, R0 ;  /* 0x0000000605077c24 */ /* 0x000fcc000f8e0200 */
[----:B------:R-:W2:Y:S01]  /*0100*/  LDC.64 R4, c[0x0][0x388] ;  /* 0x0000e200ff047b82 */ /* 0x000ea20000000a00 */
[----:B0-----:R-:W-:-:S06]  /*0110*/  IMAD.WIDE R2, R7, 0x4, R2 ;  /* 0x0000000407027825 */ /* 0x001fcc00078e0202 */
[----:B-1----:R-:W3:Y:S01]  /*0120*/  LDG.E R3, desc[UR4][R2.64] ;  /* 0x0000000402037981 */ /* 0x002ee2000c1e1900 */
[----:B--2---:R-:W-:-:S05]  /*0130*/  IMAD.WIDE R4, R7, 0x4, R4 ;  /* 0x0000000407047825 */ /* 0x004fca00078e0204 */
[----:B---3--:R-:W-:Y:S01]  /*0140*/  STG.E desc[UR4][R4.64], R3 ;  /* 0x0000000304007986 */ /* 0x008fe2000c101904 */
[----:B------:R-:W-:Y:S05]  /*0150*/  EXIT ;  /* 0x000000000000794d */ /* 0x000fea0003800000 */
.L_x_0:
[----:B------:R-:W-:-:S00]  /*0160*/  BRA `(.L_x_0) ;  /* 0xfffffffc00fc7947 */ /* 0x000fc0000383ffff */
[----:B------:R-:W-:-:S00]  /*0170*/  NOP ;  /* 0x0000000000007918 */ /* 0x000fc00000000000 */
        /* <DEDUP_REMOVED lines=8> */
.L_x_22:


//--------------------- .text._Z19transition_functioniiPiS_P17curandStateXORWOW --------------------------
	.section	.text._Z19transition_functioniiPiS_P17curandStateXORWOW,"ax",@progbits
	.align	128
        .global         _Z19transition_functioniiPiS_P17curandStateXORWOW
        .type           _Z19transition_functioniiPiS_P17curandStateXORWOW,@function
        .size           _Z19transition_functioniiPiS_P17curandStateXORWOW,(.L_x_23 - _Z19transition_functioniiPiS_P17curandStateXORWOW)
        .other          _Z19transition_functioniiPiS_P17curandStateXORWOW,@"STO_CUDA_ENTRY STV_DEFAULT"
_Z19transition_functioniiPiS_P17curandStateXORWOW:
.text._Z19transition_functioniiPiS_P17curandStateXORWOW:
[----:B------:R-:W-:Y:S01]  /*0000*/  LDC R1, c[0x0][0x37c] ;  /* 0x0000df00ff017b82 */ /* 0x000fe20000000800 */
[----:B------:R-:W0:Y:S01]  /*0010*/  S2R R7, SR_CTAID.X ;  /* 0x0000000000077919 */ /* 0x000e220000002500 */
[----:B------:R-:W0:Y:S06]  /*0020*/  LDCU UR4, c[0x0][0x360] ;  /* 0x00006c00ff0477ac */ /* 0x000e2c0008000800 */
[----:B------:R-:W1:Y:S01]  /*0030*/  LDC R0, c[0x0][0x380] ;  /* 0x0000e000ff007b82 */ /* 0x000e620000000800 */
[----:B------:R-:W0:Y:S01]  /*0040*/  S2R R2, SR_TID.X ;  /* 0x0000000000027919 */ /* 0x000e220000002100 */
[----:B------:R-:W2:Y:S01]  /*0050*/  LDCU UR5, c[0x0][0x364] ;  /* 0x00006c80ff0577ac */ /* 0x000ea20008000800 */
[----:B------:R-:W2:Y:S01]  /*0060*/  S2R R8, SR_CTAID.Y ;  /* 0x0000000000087919 */ /* 0x000ea20000002600 */
[----:B------:R-:W2:Y:S01]  /*0070*/  S2R R3, SR_TID.Y ;  /* 0x0000000000037919 */ /* 0x000ea20000002200 */
[----:B0-----:R-:W-:-:S02]  /*0080*/  IMAD R7, R7, UR4, R2 ;  /* 0x0000000407077c24 */ /* 0x001fc4000f8e0202 */
[----:B--2---:R-:W-:-:S05]  /*0090*/  IMAD R8, R8, UR5, R3 ;  /* 0x0000000508087c24 */ /* 0x004fca000f8e0203 */
[----:B------:R-:W-:-:S04]  /*00a0*/  VIMNMX R3, PT, PT, R7, R8, !PT ;  /* 0x0000000807037248 */ /* 0x000fc80007fe0100 */
[----:B-1----:R-:W-:-:S13]  /*00b0*/  ISETP.GE.AND P0, PT, R3, R0, PT ;  /* 0x000000000300720c */ /* 0x002fda0003f06270 */
[----:B------:R-:W-:Y:S05]  /*00c0*/  @P0 EXIT ;  /* 0x000000000000094d */ /* 0x000fea0003800000 */
[----:B------:R-:W0:Y:S01]  /*00d0*/  LDC.64 R2, c[0x0][0x388] ;  /* 0x0000e200ff027b82 */ /* 0x000e220000000a00 */
[----:B------:R-:W1:Y:S01]  /*00e0*/  LDCU.64 UR4, c[0x0][0x358] ;  /* 0x00006b00ff0477ac */ /* 0x000e620008000a00 */
[----:B------:R-:W-:-:S04]  /*00f0*/  IMAD R5, R8, R0, R7 ;  /* 0x0000000008057224 */ /* 0x000fc800078e0207 */
[----:B0-----:R-:W-:-:S06]  /*0100*/  IMAD.WIDE R10, R5, 0x4, R2 ;  /* 0x00000004050a7825 */ /* 0x001fcc00078e0202 */
[----:B-1----:R-:W2:Y:S01]  /*0110*/  LDG.E R10, desc[UR4][R10.64] ;  /* 0x000000040a0a7981 */ /* 0x002ea2000c1e1900 */
[----:B------:R-:W-:Y:S01]  /*0120*/  BSSY.RECONVERGENT B0, `(.L_x_1) ;  /* 0x0000094000007945 */ /* 0x000fe20003800200 */
[----:B--2---:R-:W-:-:S13]  /*0130*/  ISETP.GT.AND P0, PT, R10, 0x1, PT ;  /* 0x000000010a00780c */ /* 0x004fda0003f04270 */
[----:B------:R-:W-:Y:S05]  /*0140*/  @P0 BRA `(.L_x_2) ;  /* 0x0000000800080947 */ /* 0x000fea0003800000 */
[----:B------:R-:W-:-:S05]  /*0150*/  VIMNMX.U32 R10, PT, PT, R10, 0x2, PT ;  /* 0x000000020a0a7848 */ /* 0x000fca0003fe0000 */
[----:B------:R-:W-:-:S04]  /*0160*/  IMAD.SHL.U32 R4, R10, 0x4, RZ ;  /* 0x000000040a047824 */ /* 0x000fc800078e00ff */
[----:B------:R-:W0:Y:S02]  /*0170*/  LDC R10, c[0x2][R4] ;  /* 0x00800000040a7b82 */ /* 0x000e240000000800 */
[----:B0-----:R-:W-:-:S04]  /*0180*/  SHF.R.S32.HI R11, RZ, 0x1f, R10 ;  /* 0x0000001fff0b7819 */ /* 0x001fc8000001140a */
.L_x_14:
[----:B------:R-:W-:Y:S05]  /*0190*/  BRX R10 -0x1a0                                          (*"BRANCH_TARGETS .L_x_15,.L_x_16,.L_x_17"*) ;  /* 0xfffffffc0a987949 */ /* 0x000fea000383ffff */
.L_x_16:
[-C--:B------:R-:W-:Y:S02]  /*01a0*/  ISETP.GT.U32.AND P0, PT, R8, R0.reuse, PT ;  /* 0x000000000800720c */ /* 0x080fe40003f04070 */
[----:B------:R-:W-:Y:S02]  /*01b0*/  SHF.R.S32.HI R11, RZ, 0x1f, R7 ;  /* 0x0000001fff0b7819 */ /* 0x000fe40000011407 */
[----:B------:R-:W-:Y:S02]  /*01c0*/  SEL R4, R0, RZ, P0 ;  /* 0x000000ff00047207 */ /* 0x000fe40000000000 */
[----:B------:R-:W-:Y:S02]  /*01d0*/  ISETP.NE.AND P0, PT, R8, RZ, PT ;  /* 0x000000ff0800720c */ /* 0x000fe40003f05270 */
[----:B------:R-:W-:Y:S01]  /*01e0*/  IADD3 R15, PT, PT, R7, 0x1, RZ ;  /* 0x00000001070f7810 */ /* 0x000fe20007ffe0ff */
[----:B------:R-:W-:Y:S01]  /*01f0*/  IMAD.MOV R9, RZ, RZ, -R4 ;  /* 0x000000ffff097224 */ /* 0x000fe200078e0a04 */
[----:B------:R-:W-:-:S02]  /*0200*/  LOP3.LUT R4, R11, R0, RZ, 0xc0, !PT ;  /* 0x000000000b047212 */ /* 0x000fc400078ec0ff */
[-C--:B------:R-:W-:Y:S02]  /*0210*/  ISETP.GE.AND P1, PT, R15, R0.reuse, PT ;  /* 0x000000000f00720c */ /* 0x080fe40003f26270 */
[-C--:B------:R-:W-:Y:S02]  /*0220*/  SEL R9, R9, R0.reuse, P0 ;  /* 0x0000000009097207 */ /* 0x080fe40000000000 */
[CC--:B------:R-:W-:Y:S02]  /*0230*/  ISETP.GT.AND P0, PT, R7.reuse, R0.reuse, PT ;  /* 0x000000000700720c */ /* 0x0c0fe40003f04270 */
[----:B------:R-:W-:Y:S01]  /*0240*/  IADD3 R6, PT, PT, R8, -0x1, R9 ;  /* 0xffffffff08067810 */ /* 0x000fe20007ffe009 */
[C---:B------:R-:W-:Y:S01]  /*0250*/  VIADD R9, R7.reuse, 0xffffffff ;  /* 0xffffffff07097836 */ /* 0x040fe20000000000 */
[----:B------:R-:W-:Y:S02]  /*0260*/  SEL R10, R0, RZ, P0 ;  /* 0x000000ff000a7207 */ /* 0x000fe40000000000 */
[----:B------:R-:W-:Y:S01]  /*0270*/  ISETP.GE.AND P0, PT, R7, 0x1, PT ;  /* 0x000000010700780c */ /* 0x000fe20003f06270 */
[----:B------:R-:W-:-:S02]  /*0280*/  IMAD R13, R6, R0, R7 ;  /* 0x00000000060d7224 */ /* 0x000fc400078e0207 */
[----:B------:R-:W-:Y:S02]  /*0290*/  IMAD.MOV R11, RZ, RZ, -R10 ;  /* 0x000000ffff0b7224 */ /* 0x000fe400078e0a0a */
[----:B------:R-:W-:Y:S02]  /*02a0*/  IMAD.IADD R15, R4, 0x1, R13 ;  /* 0x00000001040f7824 */ /* 0x000fe400078e020d */
[-C--:B------:R-:W-:Y:S01]  /*02b0*/  IMAD R13, R6, R0.reuse, R9 ;  /* 0x00000000060d7224 */ /* 0x080fe200078e0209 */
[----:B------:R-:W-:Y:S01]  /*02c0*/  SEL R10, R11, R0, P0 ;  /* 0x000000000b0a7207 */ /* 0x000fe20000000000 */
[----:B------:R-:W-:Y:S01]  /*02d0*/  IMAD.WIDE R14, R15, 0x4, R2 ;  /* 0x000000040f0e7825 */ /* 0x000fe200078e0202 */
[----:B------:R-:W-:Y:S02]  /*02e0*/  SEL R6, R0, RZ, P1 ;  /* 0x000000ff00067207 */ /* 0x000fe40000800000 */
[----:B------:R-:W-:Y:S01]  /*02f0*/  ISETP.GE.AND P0, PT, R7, -0x1, PT ;  /* 0xffffffff0700780c */ /* 0x000fe20003f06270 */
[----:B------:R-:W-:Y:S01]  /*0300*/  IMAD.IADD R17, R10, 0x1, R13 ;  /* 0x000000010a117824 */ /* 0x000fe200078e020d */
[----:B------:R-:W-:-:S02]  /*0310*/  IADD3 R11, PT, PT, -R6, RZ, RZ ;  /* 0x000000ff060b7210 */ /* 0x000fc40007ffe1ff */
[----:B------:R0:W2:Y:S01]  /*0320*/  LDG.E R6, desc[UR4][R14.64] ;  /* 0x000000040e067981 */ /* 0x0000a2000c1e1900 */
[----:B------:R-:W-:Y:S01]  /*0330*/  IMAD.WIDE R16, R17, 0x4, R2 ;  /* 0x0000000411107825 */ /* 0x000fe200078e0202 */
[----:B------:R-:W-:-:S03]  /*0340*/  SEL R12, R11, R0, P0 ;  /* 0x000000000b0c7207 */ /* 0x000fc60000000000 */
[----:B------:R-:W-:Y:S01]  /*0350*/  VIADD R21, R8, 0x1 ;  /* 0x0000000108157836 */ /* 0x000fe20000000000 */
[----:B------:R-:W-:Y:S01]  /*0360*/  IADD3 R19, PT, PT, R13, 0x2, R12 ;  /* 0x000000020d137810 */ /* 0x000fe20007ffe00c */
[----:B------:R1:W3:Y:S01]  /*0370*/  LDG.E R11, desc[UR4][R16.64] ;  /* 0x00000004100b7981 */ /* 0x0002e2000c1e1900 */
[----:B------:R-:W-:Y:S02]  /*0380*/  IADD3 R13, PT, PT, R5, -0x1, R10 ;  /* 0xffffffff050d7810 */ /* 0x000fe40007ffe00a */
[----:B------:R-:W-:Y:S01]  /*0390*/  ISETP.GE.U32.AND P0, PT, R21, R0, PT ;  /* 0x000000001500720c */ /* 0x000fe20003f06070 */
[----:B------:R-:W-:-:S03]  /*03a0*/  IMAD.WIDE R18, R19, 0x4, R2 ;  /* 0x0000000413127825 */ /* 0x000fc600078e0202 */
[----:B------:R-:W-:Y:S01]  /*03b0*/  SEL R20, R0, RZ, P0 ;  /* 0x000000ff00147207 */ /* 0x000fe20000000000 */
[----:B0-----:R-:W-:Y:S01]  /*03c0*/  IMAD.WIDE R14, R13, 0x4, R2 ;  /* 0x000000040d0e7825 */ /* 0x001fe200078e0202 */
[----:B------:R0:W4:Y:S01]  /*03d0*/  LDG.E R8, desc[UR4][R18.64] ;  /* 0x0000000412087981 */ /* 0x000122000c1e1900 */
[----:B------:R-:W-:Y:S02]  /*03e0*/  IADD3 R13, PT, PT, R5, 0x1, R12 ;  /* 0x00000001050d7810 */ /* 0x000fe40007ffe00c */
[----:B------:R-:W-:Y:S02]  /*03f0*/  IMAD.IADD R20, R21, 0x1, -R20 ;  /* 0x0000000115147824 */ /* 0x000fe400078e0a14 */
[----:B------:R-:W5:Y:S01]  /*0400*/  LDG.E R14, desc[UR4][R14.64] ;  /* 0x000000040e0e7981 */ /* 0x000f62000c1e1900 */
[----:B-1----:R-:W-:-:S04]  /*0410*/  IMAD.WIDE R16, R13, 0x4, R2 ;  /* 0x000000040d107825 */ /* 0x002fc800078e0202 */
[CC--:B------:R-:W-:Y:S02]  /*0420*/  IMAD R9, R20.reuse, R0.reuse, R9 ;  /* 0x0000000014097224 */ /* 0x0c0fe400078e0209 */
[----:B------:R-:W-:Y:S01]  /*0430*/  IMAD R7, R20, R0, R7 ;  /* 0x0000000014077224 */ /* 0x000fe200078e0207 */
[----:B------:R-:W5:Y:S01]  /*0440*/  LDG.E R16, desc[UR4][R16.64] ;  /* 0x0000000410107981 */ /* 0x000f62000c1e1900 */
[----:B------:R-:W-:-:S04]  /*0450*/  IMAD.IADD R13, R10, 0x1, R9 ;  /* 0x000000010a0d7824 */ /* 0x000fc800078e0209 */
[----:B0-----:R-:W-:Y:S01]  /*0460*/  IMAD.WIDE R18, R13, 0x4, R2 ;  /* 0x000000040d127825 */ /* 0x001fe200078e0202 */
[----:B------:R-:W-:Y:S02]  /*0470*/  IADD3 R7, PT, PT, R4, R7, RZ ;  /* 0x0000000704077210 */ /* 0x000fe40007ffe0ff */
[----:B------:R-:W-:-:S03]  /*0480*/  IADD3 R9, PT, PT, R9, 0x2, R12 ;  /* 0x0000000209097810 */ /* 0x000fc60007ffe00c */
[----:B------:R-:W5:Y:S01]  /*0490*/  LDG.E R18, desc[UR4][R18.64] ;  /* 0x0000000412127981 */ /* 0x000f62000c1e1900 */
[----:B------:R-:W-:-:S04]  /*04a0*/  IMAD.WIDE R20, R7, 0x4, R2 ;  /* 0x0000000407147825 */ /* 0x000fc800078e0202 */
[----:B------:R-:W-:Y:S02]  /*04b0*/  IMAD.WIDE R2, R9, 0x4, R2 ;  /* 0x0000000409027825 */ /* 0x000fe400078e0202 */
[----:B------:R-:W5:Y:S04]  /*04c0*/  LDG.E R20, desc[UR4][R20.64] ;  /* 0x0000000414147981 */ /* 0x000f68000c1e1900 */
[----:B------:R0:W5:Y:S01]  /*04d0*/  LDG.E R2, desc[UR4][R2.64] ;  /* 0x0000000402027981 */ /* 0x000162000c1e1900 */
[----:B------:R-:W-:Y:S01]  /*04e0*/  IMAD.MOV.U32 R4, RZ, RZ, 0x2 ;  /* 0x00000002ff047424 */ /* 0x000fe200078e00ff */
[----:B--2---:R-:W-:Y:S02]  /*04f0*/  ISETP.NE.AND P1, PT, R6, 0x2, PT ;  /* 0x000000020600780c */ /* 0x004fe40003f25270 */
[----:B---3--:R-:W-:-:S02]  /*0500*/  ISETP.NE.AND P0, PT, R11, 0x2, PT ;  /* 0x000000020b00780c */ /* 0x008fc40003f05270 */
[----:B------:R-:W-:-:S09]  /*0510*/  SEL R0, RZ, 0x1, P1 ;  /* 0x00000001ff007807 */ /* 0x000fd20000800000 */
[----:B------:R-:W-:Y:S01]  /*0520*/  @P1 IMAD.MOV R4, RZ, RZ, 0x1 ;  /* 0x00000001ff041424 */ /* 0x000fe200078e02ff */
[----:B----4-:R-:W-:Y:S01]  /*0530*/  ISETP.NE.AND P1, PT, R8, 0x2, PT ;  /* 0x000000020800780c */ /* 0x010fe20003f25270 */
[----:B------:R-:W-:Y:S01]  /*0540*/  @P0 IMAD.MOV R4, RZ, RZ, R0 ;  /* 0x000000ffff040224 */ /* 0x000fe200078e0200 */
[----:B-----5:R-:W-:-:S04]  /*0550*/  ISETP.NE.AND P0, PT, R14, 0x2, PT ;  /* 0x000000020e00780c */ /* 0x020fc80003f05270 */
[----:B------:R-:W-:-:S07]  /*0560*/  IADD3 R0, PT, PT, R4, 0x1, RZ ;  /* 0x0000000104007810 */ /* 0x000fce0007ffe0ff */
[----:B------:R-:W-:Y:S01]  /*0570*/  @P1 IMAD.MOV R0, RZ, RZ, R4 ;  /* 0x000000ffff001224 */ /* 0x000fe200078e0204 */
[----:B------:R-:W-:-:S03]  /*0580*/  ISETP.NE.AND P1, PT, R16, 0x2, PT ;  /* 0x000000021000780c */ /* 0x000fc60003f25270 */
[C---:B0-----:R-:W-:Y:S01]  /*0590*/  VIADD R3, R0.reuse, 0x1 ;  /* 0x0000000100037836 */ /* 0x041fe20000000000 */
[----:B------:R-:W-:Y:S02]  /*05a0*/  @P0 IADD3 R3, PT, PT, R0, RZ, RZ ;  /* 0x000000ff00030210 */ /* 0x000fe40007ffe0ff */
[----:B------:R-:W-:-:S03]  /*05b0*/  ISETP.NE.AND P0, PT, R18, 0x2, PT ;  /* 0x000000021200780c */ /* 0x000fc60003f05270 */
[----:B------:R-:W-:-:S04]  /*05c0*/  VIADD R0, R3, 0x1 ;  /* 0x0000000103007836 */ /* 0x000fc80000000000 */
[----:B------:R-:W-:Y:S01]  /*05d0*/  @P1 IMAD.MOV R0, RZ, RZ, R3 ;  /* 0x000000ffff001224 */ /* 0x000fe200078e0203 */
[----:B------:R-:W-:-:S04]  /*05e0*/  ISETP.NE.AND P1, PT, R20, 0x2, PT ;  /* 0x000000021400780c */ /* 0x000fc80003f25270 */
[----:B------:R-:W-:Y:S01]  /*05f0*/  IADD3 R3, PT, PT, R0, 0x1, RZ ;  /* 0x0000000100037810 */ /* 0x000fe20007ffe0ff */
[----:B------:R-:W-:Y:S01]  /*0600*/  @P0 IMAD.MOV R3, RZ, RZ, R0 ;  /* 0x000000ffff030224 */ /* 0x000fe200078e0200 */
[----:B------:R-:W-:-:S03]  /*0610*/  ISETP.NE.AND P0, PT, R2, 0x2, PT ;  /* 0x000000020200780c */ /* 0x000fc60003f05270 */
[----:B------:R-:W-:-:S04]  /*0620*/  VIADD R2, R3, 0x1 ;  /* 0x0000000103027836 */ /* 0x000fc80000000000 */
[----:B------:R-:W-:-:S05]  /*0630*/  @P1 IADD3 R2, PT, PT, R3, RZ, RZ ;  /* 0x000000ff03021210 */ /* 0x000fca0007ffe0ff */
[----:B------:R-:W-:Y:S02]  /*0640*/  VIADD R0, R2, 0x1 ;  /* 0x0000000102007836 */ /* 0x000fe40000000000 */
[----:B------:R-:W-:-:S05]  /*0650*/  @P0 IMAD.MOV R0, RZ, RZ, R2 ;  /* 0x000000ffff000224 */ /* 0x000fca00078e0202 */
[----:B------:R-:W-:-:S13]  /*0660*/  ISETP.NE.AND P0, PT, R0, RZ, PT ;  /* 0x000000ff0000720c */ /* 0x000fda0003f05270 */
[----:B------:R-:W-:Y:S05]  /*0670*/  @!P0 BRA `(.L_x_3) ;  /* 0x0000000000988947 */ /* 0x000fea0003800000 */
[----:B------:R-:W0:Y:S02]  /*0680*/  LDC.64 R6, c[0x0][0x398] ;  /* 0x0000e600ff067b82 */ /* 0x000e240000000a00 */
[----:B0-----:R-:W-:-:S05]  /*0690*/  IMAD.WIDE R6, R5, 0x30, R6 ;  /* 0x0000003005067825 */ /* 0x001fca00078e0206 */
[----:B------:R-:W2:Y:S04]  /*06a0*/  LDG.E.64 R10, desc[UR4][R6.64] ;  /* 0x00000004060a7981 */ /* 0x000ea8000c1e1b00 */
[----:B------:R-:W3:Y:S04]  /*06b0*/  LDG.E.64 R8, desc[UR4][R6.64+0x10] ;  /* 0x0000100406087981 */ /* 0x000ee8000c1e1b00 */
[----:B------:R-:W4:Y:S01]  /*06c0*/  LDG.E.64 R2, desc[UR4][R6.64+0x8] ;  /* 0x0000080406027981 */ /* 0x000f22000c1e1b00 */
[----:B------:R-:W0:Y:S01]  /*06d0*/  I2F.F64.U32 R12, R0 ;  /* 0x00000000000c7312 */ /* 0x000e220000201800 */
[----:B------:R-:W-:-:S02]  /*06e0*/  HFMA2 R14, -RZ, RZ, -38368, -0.00021278858184814453125 ;  /* 0xf8af8af9ff0e7431 */ /* 0x000fc400000001ff */
[----:B------:R-:W-:Y:S01]  /*06f0*/  IMAD.MOV.U32 R15, RZ, RZ, 0x3fe8af8a ;  /* 0x3fe8af8aff0f7424 */ /* 0x000fe200078e00ff */
[----:B------:R-:W-:Y:S01]  /*0700*/  UMOV UR6, 0x1d41d41e ;  /* 0x1d41d41e00067882 */ /* 0x000fe20000000000 */
[----:B------:R-:W-:Y:S01]  /*0710*/  UMOV UR7, 0x3f9d41d4 ;  /* 0x3f9d41d400077882 */ /* 0x000fe20000000000 */
[----:B------:R-:W-:-:S03]  /*0720*/  MOV R17, 0x2f800000 ;  /* 0x2f80000000117802 */ /* 0x000fc60000000f00 */
[----:B0-----:R-:W-:Y:S01]  /*0730*/  DFMA R14, R12, UR6, R14 ;  /* 0x000000060c0e7c2b */ /* 0x001fe2000800000e */
[----:B------:R-:W0:Y:S09]  /*0740*/  LDC.64 R12, c[0x0][0x390] ;  /* 0x0000e400ff0c7b82 */ /* 0x000e320000000a00 */
[----:B------:R1:W5:Y:S01]  /*0750*/  F2F.F32.F64 R14, R14 ;  /* 0x0000000e000e7310 */ /* 0x0003620000301000 */
[----:B0-----:R-:W-:Y:S01]  /*0760*/  IMAD.WIDE R12, R5, 0x4, R12 ;  /* 0x00000004050c7825 */ /* 0x001fe200078e020c */
[----:B--2---:R-:W-:-:S04]  /*0770*/  SHF.R.U32.HI R4, RZ, 0x2, R11 ;  /* 0x00000002ff047819 */ /* 0x004fc8000001160b */
[----:B------:R-:W-:Y:S01]  /*0780*/  LOP3.LUT R4, R4, R11, RZ, 0x3c, !PT ;  /* 0x0000000b04047212 */ /* 0x000fe200078e3cff */
[----:B---3--:R-:W-:Y:S01]  /*0790*/  IMAD.SHL.U32 R16, R9, 0x10, RZ ;  /* 0x0000001009107824 */ /* 0x008fe200078e00ff */
[----:B-1----:R-:W-:Y:S02]  /*07a0*/  MOV R15, R8 ;  /* 0x00000008000f7202 */ /* 0x002fe40000000f00 */
[----:B------:R-:W-:Y:S01]  /*07b0*/  SHF.L.U32 R11, R4, 0x1, RZ ;  /* 0x00000001040b7819 */ /* 0x000fe200000006ff */
[----:B----4-:R-:W-:-:S03]  /*07c0*/  IMAD.MOV.U32 R5, RZ, RZ, R2 ;  /* 0x000000ffff057224 */ /* 0x010fc600078e0002 */
[----:B------:R-:W-:-:S04]  /*07d0*/  LOP3.LUT R11, R9, R16, R11, 0x96, !PT ;  /* 0x00000010090b7212 */ /* 0x000fc800078e960b */
[----:B------:R-:W-:Y:S01]  /*07e0*/  LOP3.LUT R11, R11, R4, RZ, 0x3c, !PT ;  /* 0x000000040b0b7212 */ /* 0x000fe200078e3cff */
[----:B------:R-:W-:Y:S02]  /*07f0*/  VIADD R4, R10, 0x587c5 ;  /* 0x000587c50a047836 */ /* 0x000fe40000000000 */
[----:B------:R-:W-:Y:S02]  /*0800*/  IMAD.MOV.U32 R10, RZ, RZ, R9 ;  /* 0x000000ffff0a7224 */ /* 0x000fe400078e0009 */
[----:B------:R-:W-:Y:S01]  /*0810*/  IMAD.IADD R0, R11, 0x1, R4 ;  /* 0x000000010b007824 */ /* 0x000fe200078e0204 */
[----:B------:R-:W-:Y:S04]  /*0820*/  STG.E.64 desc[UR4][R6.64], R4 ;  /* 0x0000000406007986 */ /* 0x000fe8000c101b04 */
[----:B------:R-:W-:Y:S01]  /*0830*/  I2FP.F32.U32 R0, R0 ;  /* 0x0000000000007245 */ /* 0x000fe20000201000 */
[----:B------:R-:W-:Y:S04]  /*0840*/  STG.E.64 desc[UR4][R6.64+0x10], R10 ;  /* 0x0000100a06007986 */ /* 0x000fe8000c101b04 */
[----:B------:R-:W-:Y:S01]  /*0850*/  FFMA R0, R0, R17, 1.1641532182693481445e-10 ;  /* 0x2f00000000007423 */ /* 0x000fe20000000011 */
[----:B-----5:R-:W-:Y:S01]  /*0860*/  FADD R17, -R14, 1 ;  /* 0x3f8000000e117421 */ /* 0x020fe20000000100 */
[----:B------:R-:W-:-:S04]  /*0870*/  IMAD.MOV.U32 R14, RZ, RZ, R3 ;  /* 0x000000ffff0e7224 */ /* 0x000fc800078e0003 */
[----:B------:R-:W-:Y:S01]  /*0880*/  FSETP.GEU.AND P0, PT, R0, R17, PT ;  /* 0x000000110000720b */ /* 0x000fe20003f0e000 */
[----:B------:R-:W-:Y:S01]  /*0890*/  IMAD.MOV.U32 R0, RZ, RZ, 0x2 ;  /* 0x00000002ff007424 */ /* 0x000fe200078e00ff */
[----:B------:R-:W-:Y:S04]  /*08a0*/  STG.E.64 desc[UR4][R6.64+0x8], R14 ;  /* 0x0000080e06007986 */ /* 0x000fe8000c101b04 */
[----:B------:R-:W-:-:S05]  /*08b0*/  SEL R3, R0, 0x1, P0 ;  /* 0x0000000100037807 */ /* 0x000fca0000000000 */
[----:B------:R-:W-:Y:S01]  /*08c0*/  STG.E desc[UR4][R12.64], R3 ;  /* 0x000000030c007986 */ /* 0x000fe2000c101904 */
[----:B------:R-:W-:Y:S05]  /*08d0*/  EXIT ;  /* 0x000000000000794d */ /* 0x000fea0003800000 */
.L_x_3:
[----:B------:R-:W0:Y:S01]  /*08e0*/  LDC.64 R2, c[0x0][0x390] ;  /* 0x0000e400ff027b82 */ /* 0x000e220000000a00 */
[----:B------:R-:W-:Y:S02]  /*08f0*/  HFMA2 R7, -RZ, RZ, 0, 5.9604644775390625e-08 ;  /* 0x00000001ff077431 */ /* 0x000fe400000001ff */
[----:B0-----:R-:W-:-:S05]  /*0900*/  IMAD.WIDE R2, R5, 0x4, R2 ;  /* 0x0000000405027825 */ /* 0x001fca00078e0202 */
[----:B------:R-:W-:Y:S01]  /*0910*/  STG.E desc[UR4][R2.64], R7 ;  /* 0x0000000702007986 */ /* 0x000fe2000c101904 */
[----:B------:R-:W-:Y:S05]  /*0920*/  EXIT ;  /* 0x000000000000794d */ /* 0x000fea0003800000 */
.L_x_15:
[----:B------:R-:W0:Y:S02]  /*0930*/  LDC.64 R2, c[0x0][0x390] ;  /* 0x0000e400ff027b82 */ /* 0x000e240000000a00 */
[----:B0-----:R-:W-:-:S05]  /*0940*/  IMAD.WIDE R2, R5, 0x4, R2 ;  /* 0x0000000405027825 */ /* 0x001fca00078e0202 */
[----:B------:R-:W-:Y:S01]  /*0950*/  STG.E desc[UR4][R2.64], RZ ;  /* 0x000000ff02007986 */ /* 0x000fe2000c101904 */
[----:B------:R-:W-:Y:S05]  /*0960*/  EXIT ;  /* 0x000000000000794d */ /* 0x000fea0003800000 */
.L_x_2:
[----:B------:R-:W-:-:S05]  /*0970*/  IMAD.MOV.U32 R3, RZ, RZ, 0x2 ;  /* 0x00000002ff037424 */ /* 0x000fca00078e00ff */
[----:B------:R-:W-:-:S05]  /*0980*/  VIADDMNMX.U32 R10, R10, 0xfffffffe, R3, PT ;  /* 0xfffffffe0a0a7846 */ /* 0x000fca0003800003 */
[----:B------:R-:W-:-:S04]  /*0990*/  IMAD.SHL.U32 R10, R10, 0x4, RZ ;  /* 0x000000040a0a7824 */ /* 0x000fc800078e00ff */
[----:B------:R-:W0:Y:S02]  /*09a0*/  LDC R2, c[0x2][R10+0xc] ;  /* 0x008003000a027b82 */ /* 0x000e240000000800 */
[----:B0-----:R-:W-:-:S04]  /*09b0*/  SHF.R.S32.HI R3, RZ, 0x1f, R2 ;  /* 0x0000001fff037819 */ /* 0x001fc80000011402 */
.L_x_18:
[----:B------:R-:W-:Y:S05]  /*09c0*/  BRX R2 -0x9d0                                           (*"BRANCH_TARGETS .L_x_19,.L_x_20,.L_x_17"*) ;  /* 0xfffffff4028c7949 */ /* 0x000fea000383ffff */
.L_x_20:
[----:B------:R-:W0:Y:S01]  /*09d0*/  LDC.64 R2, c[0x0][0x390] ;  /* 0x0000e400ff027b82 */ /* 0x000e220000000a00 */
[----:B------:R-:W-:Y:S02]  /*09e0*/  HFMA2 R7, -RZ, RZ, 0, 1.78813934326171875e-07 ;  /* 0x00000003ff077431 */ /* 0x000fe400000001ff */
[----:B0-----:R-:W-:-:S05]  /*09f0*/  IMAD.WIDE R2, R5, 0x4, R2 ;  /* 0x0000000405027825 */ /* 0x001fca00078e0202 */
[----:B------:R-:W-:Y:S01]  /*0a00*/  STG.E desc[UR4][R2.64], R7 ;  /* 0x0000000702007986 */ /* 0x000fe2000c101904 */
[----:B------:R-:W-:Y:S05]  /*0a10*/  EXIT ;  /* 0x000000000000794d */ /* 0x000fea0003800000 */
.L_x_19:
[----:B------:R-:W0:Y:S01]  /*0a20*/  LDC.64 R2, c[0x0][0x390] ;  /* 0x0000e400ff027b82 */ /* 0x000e220000000a00 */
[----:B------:R-:W-:Y:S02]  /*0a30*/  IMAD.MOV.U32 R7, RZ, RZ, 0x3 ;  /* 0x00000003ff077424 */ /* 0x000fe400078e00ff */
[----:B0-----:R-:W-:-:S05]  /*0a40*/  IMAD.WIDE R2, R5, 0x4, R2 ;  /* 0x0000000405027825 */ /* 0x001fca00078e0202 */
[----:B------:R0:W-:Y:S02]  /*0a50*/  STG.E desc[UR4][R2.64], R7 ;  /* 0x0000000702007986 */ /* 0x0001e4000c101904 */
.L_x_17:
[----:B------:R-:W-:Y:S05]  /*0a60*/  BSYNC.RECONVERGENT B0 ;  /* 0x0000000000007941 */ /* 0x000fea0003800200 */
.L_x_1:
[----:B------:R-:W-:Y:S05]  /*0a70*/  EXIT ;  /* 0x000000000000794d */ /* 0x000fea0003800000 */
.L_x_4:
        /* <DEDUP_REMOVED lines=16> */
.L_x_23:


//--------------------- .text._Z12setup_kernelP17curandStateXORWOWi --------------------------
	.section	.text._Z12setup_kernelP17curandStateXORWOWi,"ax",@progbits
	.align	128
        .global         _Z12setup_kernelP17curandStateXORWOWi
        .type           _Z12setup_kernelP17curandStateXORWOWi,@function
        .size           _Z12setup_kernelP17curandStateXORWOWi,(.L_x_24 - _Z12setup_kernelP17curandStateXORWOWi)
        .other          _Z12setup_kernelP17curandStateXORWOWi,@"STO_CUDA_ENTRY STV_DEFAULT"
_Z12setup_kernelP17curandStateXORWOWi:
.text._Z12setup_kernelP17curandStateXORWOWi:
        /* <DEDUP_REMOVED lines=9> */
[----:B-1----:R-:W-:-:S04]  /*0090*/  IMAD R3, R2, UR5, R5 ;  /* 0x0000000502037c24 */ /* 0x002fc8000f8e0205 */
[----:B--2---:R-:W-:Y:S01]  /*00a0*/  IMAD R13, R3, UR6, R0 ;  /* 0x00000006030d7c24 */ /* 0x004fe2000f8e0200 */
[----:B------:R-:W-:-:S04]  /*00b0*/  VIMNMX R2, PT, PT, R0, R3, !PT ;  /* 0x0000000300027248 */ /* 0x000fc80007fe0100 */
[----:B------:R-:W-:-:S13]  /*00c0*/  ISETP.GE.AND P0, PT, R2, UR6, PT ;  /* 0x0000000602007c0c */ /* 0x000fda000bf06270 */
[----:B------:R-:W-:Y:S05]  /*00d0*/  @P0 EXIT ;  /* 0x000000000000094d */ /* 0x000fea0003800000 */
[----:B------:R-:W0:Y:S01]  /*00e0*/  LDC.64 R6, c[0x0][0x380] ;  /* 0x0000e000ff067b82 */ /* 0x000e220000000a00 */
[----:B------:R-:W1:Y:S01]  /*00f0*/  LDCU.64 UR4, c[0x0][0x358] ;  /* 0x00006b00ff0477ac */ /* 0x000e620008000a00 */
[----:B------:R-:W-:Y:S01]  /*0100*/  IMAD.MOV.U32 R2, RZ, RZ, 0x3198c20f ;  /* 0x3198c20fff027424 */ /* 0x000fe200078e00ff */
[----:B------:R-:W-:Y:S01]  /*0110*/  ISETP.NE.AND P0, PT, R13, RZ, PT ;  /* 0x000000ff0d00720c */ /* 0x000fe20003f05270 */
[----:B------:R-:W-:Y:S01]  /*0120*/  IMAD.MOV.U32 R3, RZ, RZ, 0x5efdb30c ;  /* 0x5efdb30cff037424 */ /* 0x000fe200078e00ff */
[----:B------:R-:W-:Y:S01]  /*0130*/  BSSY.RECONVERGENT B0, `(.L_x_5) ;  /* 0x00000da000007945 */ /* 0x000fe20003800200 */
[----:B------:R-:W-:Y:S02]  /*0140*/  IMAD.MOV.U32 R4, RZ, RZ, 0x423bb012 ;  /* 0x423bb012ff047424 */ /* 0x000fe400078e00ff */
[----:B------:R-:W-:Y:S02]  /*0150*/  IMAD.MOV.U32 R5, RZ, RZ, -0x75bd8fc ;  /* 0xf8a42704ff057424 */ /* 0x000fe400078e00ff */
[----:B------:R-:W-:-:S02]  /*0160*/  IMAD.MOV.U32 R8, RZ, RZ, -0x23270784 ;  /* 0xdcd8f87cff087424 */ /* 0x000fc400078e00ff */
[----:B------:R-:W-:Y:S02]  /*0170*/  IMAD.MOV.U32 R9, RZ, RZ, 0x57fa2510 ;  /* 0x57fa2510ff097424 */ /* 0x000fe400078e00ff */
[----:B0-----:R-:W-:-:S05]  /*0180*/  IMAD.WIDE R6, R13, 0x30, R6 ;  /* 0x000000300d067825 */ /* 0x001fca00078e0206 */
[----:B-1----:R0:W-:Y:S04]  /*0190*/  STG.E.64 desc[UR4][R6.64], R2 ;  /* 0x0000000206007986 */ /* 0x0021e8000c101b04 */
[----:B------:R0:W-:Y:S04]  /*01a0*/  STG.E.64 desc[UR4][R6.64+0x8], R4 ;  /* 0x0000080406007986 */ /* 0x0001e8000c101b04 */
[----:B------:R0:W-:Y:S01]  /*01b0*/  STG.E.64 desc[UR4][R6.64+0x10], R8 ;  /* 0x0000100806007986 */ /* 0x0001e2000c101b04 */
[----:B------:R-:W-:Y:S05]  /*01c0*/  @!P0 BRA `(.L_x_6) ;  /* 0x0000000c00408947 */ /* 0x000fea0003800000 */
[----:B------:R-:W-:Y:S01]  /*01d0*/  SHF.R.S32.HI R0, RZ, 0x1f, R13 ;  /* 0x0000001fff007819 */ /* 0x000fe2000001140d */
[----:B------:R-:W-:-:S07]  /*01e0*/  IMAD.MOV.U32 R12, RZ, RZ, RZ ;  /* 0x000000ffff0c7224 */ /* 0x000fce00078e00ff */
.L_x_12:
[----:B0-----:R-:W-:Y:S01]  /*01f0*/  LOP3.LUT R2, R13, 0x3, RZ, 0xc0, !PT ;  /* 0x000000030d027812 */ /* 0x001fe200078ec0ff */
[----:B------:R-:W-:Y:S03]  /*0200*/  BSSY.RECONVERGENT B1, `(.L_x_7) ;  /* 0x00000c6000017945 */ /* 0x000fe60003800200 */
[----:B------:R-:W-:-:S04]  /*0210*/  ISETP.NE.U32.AND P0, PT, R2, RZ, PT ;  /* 0x000000ff0200720c */ /* 0x000fc80003f05070 */
[----:B------:R-:W-:-:S13]  /*0220*/  ISETP.NE.AND.EX P0, PT, RZ, RZ, PT, P0 ;  /* 0x000000ffff00720c */ /* 0x000fda0003f05300 */
[----:B------:R-:W-:Y:S05]  /*0230*/  @!P0 BRA `(.L_x_8) ;  /* 0x0000000c00088947 */ /* 0x000fea0003800000 */
[----:B------:R-:W0:Y:S01]  /*0240*/  LDC.64 R8, c[0x4][RZ] ;  /* 0x01000000ff087b82 */ /* 0x000e220000000a00 */
[----:B------:R-:W-:Y:S02]  /*0250*/  IMAD.MOV.U32 R14, RZ, RZ, RZ ;  /* 0x000000ffff0e7224 */ /* 0x000fe400078e00ff */
[----:B0-----:R-:W-:-:S07]  /*0260*/  IMAD.WIDE.U32 R8, R12, 0xc80, R8 ;  /* 0x00000c800c087825 */ /* 0x001fce00078e0008 */
.L_x_11:
[----:B0-----:R-:W-:Y:S01]  /*0270*/  IMAD.MOV.U32 R15, RZ, RZ, RZ ;  /* 0x000000ffff0f7224 */ /* 0x001fe200078e00ff */
[----:B------:R-:W-:Y:S01]  /*0280*/  CS2R R2, SRZ ;  /* 0x0000000000027805 */ /* 0x000fe2000001ff00 */
[----:B------:R-:W-:Y:S01]  /*0290*/  IMAD.MOV.U32 R17, RZ, RZ, RZ ;  /* 0x000000ffff117224 */ /* 0x000fe200078e00ff */
[----:B------:R-:W-:-:S07]  /*02a0*/  CS2R R4, SRZ ;  /* 0x0000000000047805 */ /* 0x000fce000001ff00 */
.L_x_10:
[----:B------:R-:W-:-:S05]  /*02b0*/  IMAD.WIDE.U32 R10, R17, 0x4, R6 ;  /* 0x00000004110a7825 */ /* 0x000fca00078e0006 */
[----:B------:R0:W5:Y:S01]  /*02c0*/  LDG.E R16, desc[UR4][R10.64+0x4] ;  /* 0x000004040a107981 */ /* 0x000162000c1e1900 */
[----:B------:R-:W-:-:S07]  /*02d0*/  IMAD.MOV.U32 R19, RZ, RZ, RZ ;  /* 0x000000ffff137224 */ /* 0x000fce00078e00ff */
.L_x_9:
[----:B-----5:R-:W-:Y:S01]  /*02e0*/  SHF.R.U32.HI R24, RZ, R19, R16 ;  /* 0x00000013ff187219 */ /* 0x020fe20000011610 */
[----:B0-----:R-:W-:-:S03]  /*02f0*/  IMAD.SHL.U32 R10, R17, 0x20, RZ ;  /* 0x00000020110a7824 */ /* 0x001fc600078e00ff */
[----:B------:R-:W-:Y:S01]  /*0300*/  LOP3.LUT R11, R24, 0x1, RZ, 0xc0, !PT ;  /* 0x00000001180b7812 */ /* 0x000fe200078ec0ff */
[----:B------:R-:W-:-:S03]  /*0310*/  IMAD.IADD R10, R10, 0x1, R19 ;  /* 0x000000010a0a7824 */ /* 0x000fc600078e0213 */
[----:B------:R-:W-:Y:S01]  /*0320*/  ISETP.NE.U32.AND P0, PT, R11, 0x1, PT ;  /* 0x000000010b00780c */ /* 0x000fe20003f05070 */
[----:B------:R-:W-:-:S03]  /*0330*/  IMAD R11, R10, 0x5, RZ ;  /* 0x000000050a0b7824 */ /* 0x000fc600078e02ff */
[----:B------:R-:W-:Y:S01]  /*0340*/  R2P PR, R24, 0x7e ;  /* 0x0000007e18007804 */ /* 0x000fe20000000000 */
[----:B------:R-:W-:-:S08]  /*0350*/  IMAD.WIDE.U32 R10, R11, 0x4, R8 ;  /* 0x000000040b0a7825 */ /* 0x000fd000078e0008 */
[----:B------:R-:W2:Y:S04]  /*0360*/  @!P0 LDG.E R18, desc[UR4][R10.64] ;  /* 0x000000040a128981 */ /* 0x000ea8000c1e1900 */
[----:B------:R-:W3:Y:S04]  /*0370*/  @!P0 LDG.E R20, desc[UR4][R10.64+0x10] ;  /* 0x000010040a148981 */ /* 0x000ee8000c1e1900 */
[----:B------:R-:W4:Y:S04]  /*0380*/  @P1 LDG.E R22, desc[UR4][R10.64+0x14] ;  /* 0x000014040a161981 */ /* 0x000f28000c1e1900 */
[----:B------:R-:W4:Y:S04]  /*0390*/  @P2 LDG.E R26, desc[UR4][R10.64+0x28] ;  /* 0x000028040a1a2981 */ /* 0x000f28000c1e1900 */
[----:B------:R-:W4:Y:S04]  /*03a0*/  @!P0 LDG.E R21, desc[UR4][R10.64+0x4] ;  /* 0x000004040a158981 */ /* 0x000f28000c1e1900 */
[----:B------:R-:W4:Y:S04]  /*03b0*/  @!P0 LDG.E R23, desc[UR4][R10.64+0xc] ;  /* 0x00000c040a178981 */ /* 0x000f28000c1e1900 */
[----:B------:R-:W4:Y:S04]  /*03c0*/  @P1 LDG.E R25, desc[UR4][R10.64+0x18] ;  /* 0x000018040a191981 */ /* 0x000f28000c1e1900 */
[----:B------:R-:W4:Y:S04]  /*03d0*/  @P3 LDG.E R28, desc[UR4][R10.64+0x3c] ;  /* 0x00003c040a1c3981 */ /* 0x000f28000c1e1900 */
[----:B------:R-:W4:Y:S01]  /*03e0*/  @P6 LDG.E R27, desc[UR4][R10.64+0x7c] ;  /* 0x00007c040a1b6981 */ /* 0x000f22000c1e1900 */
[----:B--2---:R-:W-:-:S03]  /*03f0*/  @!P0 LOP3.LUT R15, R15, R18, RZ, 0x3c, !PT ;  /* 0x000000120f0f8212 */ /* 0x004fc600078e3cff */
[----:B------:R-:W2:Y:S01]  /*0400*/  @!P0 LDG.E R18, desc[UR4][R10.64+0x8] ;  /* 0x000008040a128981 */ /* 0x000ea2000c1e1900 */
[----:B---3--:R-:W-:-:S03]  /*0410*/  @!P0 LOP3.LUT R3, R3, R20, RZ, 0x3c, !PT ;  /* 0x0000001403038212 */ /* 0x008fc600078e3cff */
[----:B------:R-:W3:Y:S01]  /*0420*/  @P1 LDG.E R20, desc[UR4][R10.64+0x24] ;  /* 0x000024040a141981 */ /* 0x000ee2000c1e1900 */
[----:B----4-:R-:W-:-:S03]  /*0430*/  @P1 LOP3.LUT R15, R15, R22, RZ, 0x3c, !PT ;  /* 0x000000160f0f1212 */ /* 0x010fc600078e3cff */
[----:B------:R-:W4:Y:S01]  /*0440*/  @P2 LDG.E R22, desc[UR4][R10.64+0x38] ;  /* 0x000038040a162981 */ /* 0x000f22000c1e1900 */
[----:B------:R-:W-:-:S03]  /*0450*/  @P2 LOP3.LUT R15, R15, R26, RZ, 0x3c, !PT ;  /* 0x0000001a0f0f2212 */ /* 0x000fc600078e3cff */
[----:B------:R-:W4:Y:S01]  /*0460*/  @P4 LDG.E R26, desc[UR4][R10.64+0x50] ;  /* 0x000050040a1a4981 */ /* 0x000f22000c1e1900 */
[----:B------:R-:W-:-:S03]  /*0470*/  @!P0 LOP3.LUT R4, R4, R21, RZ, 0x3c, !PT ;  /* 0x0000001504048212 */ /* 0x000fc600078e3cff */
[----:B------:R-:W4:Y:S01]  /*0480*/  @P1 LDG.E R21, desc[UR4][R10.64+0x20] ;  /* 0x000020040a151981 */ /* 0x000f22000c1e1900 */
[----:B------:R-:W-:-:S03]  /*0490*/  @!P0 LOP3.LUT R2, R2, R23, RZ, 0x3c, !PT ;  /* 0x0000001702028212 */ /* 0x000fc600078e3cff */
[----:B------:R-:W4:Y:S01]  /*04a0*/  @P2 LDG.E R23, desc[UR4][R10.64+0x2c] ;  /* 0x00002c040a172981 */ /* 0x000f22000c1e1900 */
[----:B------:R-:W-:-:S03]  /*04b0*/  @P1 LOP3.LUT R4, R4, R25, RZ, 0x3c, !PT ;  /* 0x0000001904041212 */ /* 0x000fc600078e3cff */
[----:B------:R-:W4:Y:S01]  /*04c0*/  @P2 LDG.E R25, desc[UR4][R10.64+0x34] ;  /* 0x000034040a192981 */ /* 0x000f22000c1e1900 */
[----:B--2---:R-:W-:-:S03]  /*04d0*/  @!P0 LOP3.LUT R5, R5, R18, RZ, 0x3c, !PT ;  /* 0x0000001205058212 */ /* 0x004fc600078e3cff */
[----:B------:R-:W2:Y:S01]  /*04e0*/  @P1 LDG.E R18, desc[UR4][R10.64+0x1c] ;  /* 0x00001c040a121981 */ /* 0x000ea2000c1e1900 */
[----:B---3--:R-:W-:-:S03]  /*04f0*/  @P1 LOP3.LUT R3, R3, R20, RZ, 0x3c, !PT ;  /* 0x0000001403031212 */ /* 0x008fc600078e3cff */
[----:B------:R-:W3:Y:S01]  /*0500*/  @P2 LDG.E R20, desc[UR4][R10.64+0x30] ;  /* 0x000030040a142981 */ /* 0x000ee2000c1e1900 */
[----:B----4-:R-:W-:-:S03]  /*0510*/  @P2 LOP3.LUT R3, R3, R22, RZ, 0x3c, !PT ;  /* 0x0000001603032212 */ /* 0x010fc600078e3cff */
[----:B------:R-:W4:Y:S01]  /*0520*/  @P3 LDG.E R22, desc[UR4][R10.64+0x4c] ;  /* 0x00004c040a163981 */ /* 0x000f22000c1e1900 */
[----:B------:R-:W-:-:S04]  /*0530*/  @P3 LOP3.LUT R15, R15, R28, RZ, 0x3c, !PT ;  /* 0x0000001c0f0f3212 */ /* 0x000fc800078e3cff */
[----:B------:R-:W-:Y:S02]  /*0540*/  @P4 LOP3.LUT R15, R15, R26, RZ, 0x3c, !PT ;  /* 0x0000001a0f0f4212 */ /* 0x000fe400078e3cff */
[----:B------:R-:W-:Y:S01]  /*0550*/  @P1 LOP3.LUT R2, R2, R21, RZ, 0x3c, !PT ;  /* 0x0000001502021212 */ /* 0x000fe200078e3cff */
[----:B------:R-:W4:Y:S04]  /*0560*/  @P5 LDG.E R26, desc[UR4][R10.64+0x64] ;  /* 0x000064040a1a5981 */ /* 0x000f28000c1e1900 */
[----:B------:R-:W4:Y:S01]  /*0570*/  @P3 LDG.E R21, desc[UR4][R10.64+0x40] ;  /* 0x000040040a153981 */ /* 0x000f22000c1e1900 */
[----:B------:R-:W-:Y:S02]  /*0580*/  @P2 LOP3.LUT R4, R4, R23, RZ, 0x3c, !PT ;  /* 0x0000001704042212 */ /* 0x000fe400078e3cff */
[----:B------:R-:W-:Y:S01]  /*0590*/  @P2 LOP3.LUT R2, R2, R25, RZ, 0x3c, !PT ;  /* 0x0000001902022212 */ /* 0x000fe200078e3cff */
[----:B------:R-:W4:Y:S04]  /*05a0*/  @P3 LDG.E R23, desc[UR4][R10.64+0x48] ;  /* 0x000048040a173981 */ /* 0x000f28000c1e1900 */
[----:B------:R-:W4:Y:S01]  /*05b0*/  @P4 LDG.E R25, desc[UR4][R10.64+0x54] ;  /* 0x000054040a194981 */ /* 0x000f22000c1e1900 */
[----:B--2---:R-:W-:-:S03]  /*05c0*/  @P1 LOP3.LUT R5, R5, R18, RZ, 0x3c, !PT ;  /* 0x0000001205051212 */ /* 0x004fc600078e3cff */
[----:B------:R-:W2:Y:S01]  /*05d0*/  @P3 LDG.E R18, desc[UR4][R10.64+0x44] ;  /* 0x000044040a123981 */ /* 0x000ea2000c1e1900 */
[----:B---3--:R-:W-:-:S03]  /*05e0*/  @P2 LOP3.LUT R5, R5, R20, RZ, 0x3c, !PT ;  /* 0x0000001405052212 */ /* 0x008fc600078e3cff */
[----:B------:R-:W3:Y:S01]  /*05f0*/  @P4 LDG.E R20, desc[UR4][R10.64+0x58] ;  /* 0x000058040a144981 */ /* 0x000ee2000c1e1900 */
[----:B----4-:R-:W-:-:S03]  /*0600*/  @P3 LOP3.LUT R3, R3, R22, RZ, 0x3c, !PT ;  /* 0x0000001603033212 */ /* 0x010fc600078e3cff */
[----:B------:R-:W4:Y:S01]  /*0610*/  @P4 LDG.E R22, desc[UR4][R10.64+0x60] ;  /* 0x000060040a164981 */ /* 0x000f22000c1e1900 */
[----:B------:R-:W-:Y:S02]  /*0620*/  LOP3.LUT P0, RZ, R24, 0x80, RZ, 0xc0, !PT ;  /* 0x0000008018ff7812 */ /* 0x000fe4000780c0ff */
[----:B------:R-:W-:Y:S02]  /*0630*/  @P5 LOP3.LUT R15, R15, R26, RZ, 0x3c, !PT ;  /* 0x0000001a0f0f5212 */ /* 0x000fe400078e3cff */
[----:B------:R-:W4:Y:S01]  /*0640*/  @P6 LDG.E R26, desc[UR4][R10.64+0x78] ;  /* 0x000078040a1a6981 */ /* 0x000f22000c1e1900 */
[----:B------:R-:W-:-:S03]  /*0650*/  @P3 LOP3.LUT R4, R4, R21, RZ, 0x3c, !PT ;  /* 0x0000001504043212 */ /* 0x000fc600078e3cff */
[----:B------:R-:W4:Y:S01]  /*0660*/  @P4 LDG.E R21, desc[UR4][R10.64+0x5c] ;  /* 0x00005c040a154981 */ /* 0x000f22000c1e1900 */
[----:B------:R-:W-:-:S03]  /*0670*/  @P3 LOP3.LUT R2, R2, R23, RZ, 0x3c, !PT ;  /* 0x0000001702023212 */ /* 0x000fc600078e3cff */
[----:B------:R-:W4:Y:S01]  /*0680*/  @P5 LDG.E R23, desc[UR4][R10.64+0x68] ;  /* 0x000068040a175981 */ /* 0x000f22000c1e1900 */
[----:B------:R-:W-:-:S03]  /*0690*/  @P4 LOP3.LUT R4, R4, R25, RZ, 0x3c, !PT ;  /* 0x0000001904044212 */ /* 0x000fc600078e3cff */
[----:B------:R-:W4:Y:S01]  /*06a0*/  @P5 LDG.E R25, desc[UR4][R10.64+0x70] ;  /* 0x000070040a195981 */ /* 0x000f22000c1e1900 */
[----:B--2---:R-:W-:-:S03]  /*06b0*/  @P3 LOP3.LUT R5, R5, R18, RZ, 0x3c, !PT ;  /* 0x0000001205053212 */ /* 0x004fc600078e3cff */
[----:B------:R-:W2:Y:S01]  /*06c0*/  @P5 LDG.E R18, desc[UR4][R10.64+0x6c] ;  /* 0x00006c040a125981 */ /* 0x000ea2000c1e1900 */
[----:B---3--:R-:W-:-:S03]  /*06d0*/  @P4 LOP3.LUT R5, R5, R20, RZ, 0x3c, !PT ;  /* 0x0000001405054212 */ /* 0x008fc600078e3cff */
[----:B------:R-:W3:Y:S01]  /*06e0*/  @P5 LDG.E R20, desc[UR4][R10.64+0x74] ;  /* 0x000074040a145981 */ /* 0x000ee2000c1e1900 */
[----:B----4-:R-:W-:-:S03]  /*06f0*/  @P4 LOP3.LUT R3, R3, R22, RZ, 0x3c, !PT ;  /* 0x0000001603034212 */ /* 0x010fc600078e3cff */
[----:B------:R-:W4:Y:S01]  /*0700*/  @P0 LDG.E R22, desc[UR4][R10.64+0x8c] ;  /* 0x00008c040a160981 */ /* 0x000f22000c1e1900 */
[----:B------:R-:W-:-:S03]  /*0710*/  @P6 LOP3.LUT R15, R15, R26, RZ, 0x3c, !PT ;  /* 0x0000001a0f0f6212 */ /* 0x000fc600078e3cff */
        /* <DEDUP_REMOVED lines=13> */
[----:B------:R-:W-:Y:S02]  /*07f0*/  @P6 LOP3.LUT R4, R4, R27, RZ, 0x3c, !PT ;  /* 0x0000001b04046212 */ /* 0x000fe400078e3cff */
[----:B------:R-:W-:Y:S02]  /*0800*/  @P6 LOP3.LUT R2, R2, R21, RZ, 0x3c, !PT ;  /* 0x0000001502026212 */ /* 0x000fe400078e3cff */
[----:B------:R-:W-:Y:S02]  /*0810*/  @P0 LOP3.LUT R4, R4, R23, RZ, 0x3c, !PT ;  /* 0x0000001704040212 */ /* 0x000fe400078e3cff */
[----:B------:R-:W-:Y:S02]  /*0820*/  @P0 LOP3.LUT R2, R2, R25, RZ, 0x3c, !PT ;  /* 0x0000001902020212 */ /* 0x000fe400078e3cff */
[----:B--2---:R-:W-:Y:S02]  /*0830*/  @P6 LOP3.LUT R5, R5, R18, RZ, 0x3c, !PT ;  /* 0x0000001205056212 */ /* 0x004fe400078e3cff */
[----:B---3--:R-:W-:-:S02]  /*0840*/  @P6 LOP3.LUT R3, R3, R20, RZ, 0x3c, !PT ;  /* 0x0000001403036212 */ /* 0x008fc400078e3cff */
[----:B----4-:R-:W-:Y:S02]  /*0850*/  @P0 LOP3.LUT R5, R5, R22, RZ, 0x3c, !PT ;  /* 0x0000001605050212 */ /* 0x010fe400078e3cff */
[----:B------:R-:W-:Y:S02]  /*0860*/  @P0 LOP3.LUT R3, R3, R26, RZ, 0x3c, !PT ;  /* 0x0000001a03030212 */ /* 0x000fe400078e3cff */
[----:B------:R-:W-:-:S13]  /*0870*/  R2P PR, R24.B1, 0x7f ;  /* 0x0000007f18007804 */ /* 0x000fda0000001000 */
[----:B------:R-:W2:Y:S04]  /*0880*/  @P0 LDG.E R18, desc[UR4][R10.64+0xa0] ;  /* 0x0000a0040a120981 */ /* 0x000ea8000c1e1900 */
[----:B------:R-:W3:Y:S04]  /*0890*/  @P1 LDG.E R22, desc[UR4][R10.64+0xb4] ;  /* 0x0000b4040a161981 */ /* 0x000ee8000c1e1900 */
[----:B------:R-:W4:Y:S04]  /*08a0*/  @P2 LDG.E R26, desc[UR4][R10.64+0xc8] ;  /* 0x0000c8040a1a2981 */ /* 0x000f28000c1e1900 */
[----:B------:R-:W4:Y:S04]  /*08b0*/  @P3 LDG.E R28, desc[UR4][R10.64+0xdc] ;  /* 0x0000dc040a1c3981 */ /* 0x000f28000c1e1900 */
[----:B------:R-:W4:Y:S04]  /*08c0*/  @P0 LDG.E R23, desc[UR4][R10.64+0xa4] ;  /* 0x0000a4040a170981 */ /* 0x000f28000c1e1900 */
[----:B------:R-:W4:Y:S04]  /*08d0*/  @P0 LDG.E R20, desc[UR4][R10.64+0xa8] ;  /* 0x0000a8040a140981 */ /* 0x000f28000c1e1900 */
[----:B------:R-:W4:Y:S04]  /*08e0*/  @P4 LDG.E R25, desc[UR4][R10.64+0xf0] ;  /* 0x0000f0040a194981 */ /* 0x000f28000c1e1900 */
        /* <DEDUP_REMOVED lines=21> */
[----:B------:R-:W-:Y:S02]  /*0a40*/  LOP3.LUT P0, RZ, R24, 0x8000, RZ, 0xc0, !PT ;  /* 0x0000800018ff7812 */ /* 0x000fe4000780c0ff */
[----:B----4-:R-:W-:Y:S01]  /*0a50*/  @P5 LOP3.LUT R15, R15, R26, RZ, 0x3c, !PT ;  /* 0x0000001a0f0f5212 */ /* 0x010fe200078e3cff */
[----:B------:R-:W4:Y:S04]  /*0a60*/  @P3 LDG.E R24, desc[UR4][R10.64+0xe4] ;  /* 0x0000e4040a183981 */ /* 0x000f28000c1e1900 */
[----:B------:R-:W2:Y:S01]  /*0a70*/  @P6 LDG.E R26, desc[UR4][R10.64+0x118] ;  /* 0x000118040a1a6981 */ /* 0x000ea2000c1e1900 */
        /* <DEDUP_REMOVED lines=8> */
[----:B---3--:R-:W-:-:S03]  /*0b00*/  @P2 LOP3.LUT R3, R3, R22, RZ, 0x3c, !PT ;  /* 0x0000001603032212 */ /* 0x008fc600078e3cff */
[----:B------:R-:W3:Y:S01]  /*0b10*/  @P4 LDG.E R22, desc[UR4][R10.64+0x100] ;  /* 0x000100040a164981 */ /* 0x000ee2000c1e1900 */
[----:B--2---:R-:W-:-:S03]  /*0b20*/  @P6 LOP3.LUT R15, R15, R26, RZ, 0x3c, !PT ;  /* 0x0000001a0f0f6212 */ /* 0x004fc600078e3cff */
[----:B------:R-:W2:Y:S01]  /*0b30*/  @P0 LDG.E R26, desc[UR4][R10.64+0x12c] ;  /* 0x00012c040a1a0981 */ /* 0x000ea2000c1e1900 */
[----:B----4-:R-:W-:-:S03]  /*0b40*/  @P2 LOP3.LUT R2, R2, R23, RZ, 0x3c, !PT ;  /* 0x0000001702022212 */ /* 0x010fc600078e3cff */
[----:B------:R-:W4:Y:S01]  /*0b50*/  @P4 LDG.E R23, desc[UR4][R10.64+0xfc] ;  /* 0x0000fc040a174981 */ /* 0x000f22000c1e1900 */
[----:B------:R-:W-:-:S03]  /*0b60*/  @P2 LOP3.LUT R5, R5, R20, RZ, 0x3c, !PT ;  /* 0x0000001405052212 */ /* 0x000fc600078e3cff */
[----:B------:R-:W4:Y:S01]  /*0b70*/  @P4 LDG.E R20, desc[UR4][R10.64+0xf8] ;  /* 0x0000f8040a144981 */ /* 0x000f22000c1e1900 */
[----:B------:R-:W-:Y:S02]  /*0b80*/  @P3 LOP3.LUT R2, R2, R27, RZ, 0x3c, !PT ;  /* 0x0000001b02023212 */ /* 0x000fe400078e3cff */
[----:B------:R-:W-:Y:S01]  /*0b90*/  @P3 LOP3.LUT R4, R4, R25, RZ, 0x3c, !PT ;  /* 0x0000001904043212 */ /* 0x000fe200078e3cff */
[----:B------:R-:W4:Y:S01]  /*0ba0*/  @P5 LDG.E R27, desc[UR4][R10.64+0x110] ;  /* 0x000110040a1b5981 */ /* 0x000f22000c1e1900 */
[----:B------:R-:W-:-:S03]  /*0bb0*/  @P3 LOP3.LUT R5, R5, R24, RZ, 0x3c, !PT ;  /* 0x0000001805053212 */ /* 0x000fc600078e3cff */
[----:B------:R-:W4:Y:S04]  /*0bc0*/  @P5 LDG.E R25, desc[UR4][R10.64+0x108] ;  /* 0x000108040a195981 */ /* 0x000f28000c1e1900 */
        /* <DEDUP_REMOVED lines=19> */
[----:B------:R-:W-:-:S05]  /*0d00*/  VIADD R19, R19, 0x10 ;  /* 0x0000001013137836 */ /* 0x000fca0000000000 */
[----:B------:R-:W-:Y:S02]  /*0d10*/  ISETP.NE.AND P1, PT, R19, 0x20, PT ;  /* 0x000000201300780c */ /* 0x000fe40003f25270 */
[----:B------:R-:W-:Y:S02]  /*0d20*/  @P5 LOP3.LUT R3, R3, R18, RZ, 0x3c, !PT ;  /* 0x0000001203035212 */ /* 0x000fe400078e3cff */
[----:B------:R-:W-:Y:S02]  /*0d30*/  @P6 LOP3.LUT R4, R4, R21, RZ, 0x3c, !PT ;  /* 0x0000001504046212 */ /* 0x000fe400078e3cff */
[----:B---3--:R-:W-:-:S04]  /*0d40*/  @P6 LOP3.LUT R3, R3, R22, RZ, 0x3c, !PT ;  /* 0x0000001603036212 */ /* 0x008fc800078e3cff */
[----:B--2---:R-:W-:Y:S02]  /*0d50*/  @P0 LOP3.LUT R3, R3, R26, RZ, 0x3c, !PT ;  /* 0x0000001a03030212 */ /* 0x004fe400078e3cff */
[----:B----4-:R-:W-:Y:S02]  /*0d60*/  @P6 LOP3.LUT R2, R2, R23, RZ, 0x3c, !PT ;  /* 0x0000001702026212 */ /* 0x010fe400078e3cff */
[----:B------:R-:W-:Y:S02]  /*0d70*/  @P6 LOP3.LUT R5, R5, R20, RZ, 0x3c, !PT ;  /* 0x0000001405056212 */ /* 0x000fe400078e3cff */
[----:B------:R-:W-:Y:S02]  /*0d80*/  @P0 LOP3.LUT R2, R2, R27, RZ, 0x3c, !PT ;  /* 0x0000001b02020212 */ /* 0x000fe400078e3cff */
[----:B------:R-:W-:Y:S02]  /*0d90*/  @P0 LOP3.LUT R4, R4, R25, RZ, 0x3c, !PT ;  /* 0x0000001904040212 */ /* 0x000fe400078e3cff */
[----:B------:R-:W-:Y:S01]  /*0da0*/  @P0 LOP3.LUT R5, R5, R24, RZ, 0x3c, !PT ;  /* 0x0000001805050212 */ /* 0x000fe200078e3cff */
[----:B------:R-:W-:Y:S06]  /*0db0*/  @P1 BRA `(.L_x_9) ;  /* 0xfffffff400481947 */ /* 0x000fec000383ffff */
[----:B------:R-:W-:-:S05]  /*0dc0*/  VIADD R17, R17, 0x1 ;  /* 0x0000000111117836 */ /* 0x000fca0000000000 */
[----:B------:R-:W-:-:S13]  /*0dd0*/  ISETP.NE.AND P0, PT, R17, 0x5, PT ;  /* 0x000000051100780c */ /* 0x000fda0003f05270 */
[----:B------:R-:W-:Y:S05]  /*0de0*/  @P0 BRA `(.L_x_10) ;  /* 0xfffffff400300947 */ /* 0x000fea000383ffff */
[----:B------:R0:W-:Y:S01]  /*0df0*/  STG.E.64 desc[UR4][R6.64+0x8], R4 ;  /* 0x0000080406007986 */ /* 0x0001e2000c101b04 */
[----:B------:R-:W-:Y:S01]  /*0e00*/  VIADD R14, R14, 0x1 ;  /* 0x000000010e0e7836 */ /* 0x000fe20000000000 */
[----:B------:R-:W-:Y:S02]  /*0e10*/  LOP3.LUT R11, R13, 0x3, RZ, 0xc0, !PT ;  /* 0x000000030d0b7812 */ /* 0x000fe400078ec0ff */
[----:B------:R0:W-:Y:S02]  /*0e20*/  STG.E.64 desc[UR4][R6.64+0x10], R2 ;  /* 0x0000100206007986 */ /* 0x0001e4000c101b04 */
[----:B------:R-:W-:Y:S02]  /*0e30*/  ISETP.GE.U32.AND P0, PT, R14, R11, PT ;  /* 0x0000000b0e00720c */ /* 0x000fe40003f06070 */
[----:B------:R0:W-:Y:S11]  /*0e40*/  STG.E desc[UR4][R6.64+0x4], R15 ;  /* 0x0000040f06007986 */ /* 0x0001f6000c101904 */
[----:B------:R-:W-:Y:S05]  /*0e50*/  @!P0 BRA `(.L_x_11) ;  /* 0xfffffff400048947 */ /* 0x000fea000383ffff */
.L_x_8:
[----:B------:R-:W-:Y:S05]  /*0e60*/  BSYNC.RECONVERGENT B1 ;  /* 0x0000000000017941 */ /* 0x000fea0003800200 */
.L_x_7:
[C---:B------:R-:W-:Y:S01]  /*0e70*/  ISETP.GT.U32.AND P0, PT, R13.reuse, 0x3, PT ;  /* 0x000000030d00780c */ /* 0x040fe20003f04070 */
[----:B------:R-:W-:Y:S01]  /*0e80*/  VIADD R12, R12, 0x1 ;  /* 0x000000010c0c7836 */ /* 0x000fe20000000000 */
[--C-:B------:R-:W-:Y:S02]  /*0e90*/  SHF.R.U64 R13, R13, 0x2, R0.reuse ;  /* 0x000000020d0d7819 */ /* 0x100fe40000001200 */
[----:B------:R-:W-:Y:S02]  /*0ea0*/  ISETP.GT.U32.AND.EX P0, PT, R0, RZ, PT, P0 ;  /* 0x000000ff0000720c */ /* 0x000fe40003f04100 */
[----:B------:R-:W-:-:S11]  /*0eb0*/  SHF.R.U32.HI R0, RZ, 0x2, R0 ;  /* 0x00000002ff007819 */ /* 0x000fd60000011600 */
[----:B------:R-:W-:Y:S05]  /*0ec0*/  @P0 BRA `(.L_x_12) ;  /* 0xfffffff000c80947 */ /* 0x000fea000383ffff */
.L_x_6:
[----:B------:R-:W-:Y:S05]  /*0ed0*/  BSYNC.RECONVERGENT B0 ;  /* 0x0000000000007941 */ /* 0x000fea0003800200 */
.L_x_5:
[----:B------:R-:W-:Y:S04]  /*0ee0*/  STG.E.64 desc[UR4][R6.64+0x18], RZ ;  /* 0x000018ff06007986 */ /* 0x000fe8000c101b04 */
[----:B------:R-:W-:Y:S04]  /*0ef0*/  STG.E desc[UR4][R6.64+0x20], RZ ;  /* 0x000020ff06007986 */ /* 0x000fe8000c101904 */
[----:B------:R-:W-:Y:S01]  /*0f00*/  STG.E.64 desc[UR4][R6.64+0x28], RZ ;  /* 0x000028ff06007986 */ /* 0x000fe2000c101b04 */
[----:B------:R-:W-:Y:S05]  /*0f10*/  EXIT ;  /* 0x000000000000794d */ /* 0x000fea0003800000 */
.L_x_13:
        /* <DEDUP_REMOVED lines=14> */
.L_x_24:


//--------------------- .nv.global.init           --------------------------
	.section	.nv.global.init,"aw",@progbits
	.align	4
.nv.global.init:
	.type		mrg32k3aM1SubSeq,@object
	.size		mrg32k3aM1SubSeq,(mrg32k3aM2SubSeq - mrg32k3aM1SubSeq)
mrg32k3aM1SubSeq:
        /*0000*/ 	.byte	0x0b, 0xcc, 0xee, 0x04, 0x73, 0x29, 0x8b, 0x6f, 0xf6, 0x53, 0x03, 0xf6, 0x23, 0xf6, 0xea, 0xda
        /* <DEDUP_REMOVED lines=125> */
	.type		mrg32k3aM2SubSeq,@object
	.size		mrg32k3aM2SubSeq,(mrg32k3aM1 - mrg32k3aM2SubSeq)
mrg32k3aM2SubSeq:
        /* <DEDUP_REMOVED lines=126> */
	.type		mrg32k3aM1,@object
	.size		mrg32k3aM1,(mrg32k3aM1Seq - mrg32k3aM1)
mrg32k3aM1:
        /* <DEDUP_REMOVED lines=144> */
	.type		mrg32k3aM1Seq,@object
	.size		mrg32k3aM1Seq,(mrg32k3aM2 - mrg32k3aM1Seq)
mrg32k3aM1Seq:
        /* <DEDUP_REMOVED lines=144> */
	.type		mrg32k3aM2,@object
	.size		mrg32k3aM2,(mrg32k3aM2Seq - mrg32k3aM2)
mrg32k3aM2:
        /* <DEDUP_REMOVED lines=144> */
	.type		mrg32k3aM2Seq,@object
	.size		mrg32k3aM2Seq,(precalc_xorwow_matrix - mrg32k3aM2Seq)
mrg32k3aM2Seq:
        /* <DEDUP_REMOVED lines=144> */
	.type		precalc_xorwow_matrix,@object
	.size		precalc_xorwow_matrix,(precalc_xorwow_offset_matrix - precalc_xorwow_matrix)
precalc_xorwow_matrix:
        /* <DEDUP_REMOVED lines=6400> */
	.type		precalc_xorwow_offset_matrix,@object
	.size		precalc_xorwow_offset_matrix,(.L_1 - precalc_xorwow_offset_matrix)
precalc_xorwow_offset_matrix:
        /* <DEDUP_REMOVED lines=6400> */
.L_1:


//--------------------- .nv.shared.reserved.0     --------------------------
	.section	.nv.shared.reserved.0,"aw",@nobits
	.weak		__nv_reservedSMEM_offset_0_alias
	.size		__nv_reservedSMEM_offset_0_alias, 0, 64
	.other		__nv_reservedSMEM_offset_0_alias,@"STO_CUDA_RESERVED_SHARED STV_DEFAULT"
__nv_reservedSMEM_offset_0_alias:
	.zero		0
	.zero		64


//--------------------- .nv.constant0._Z4swapiPiS_ --------------------------
	.section	.nv.constant0._Z4swapiPiS_,"a",@progbits
	.sectionflags	@""
	.align	4
.nv.constant0._Z4swapiPiS_:
	.zero		920


//--------------------- .nv.constant0._Z19transition_functioniiPiS_P17curandStateXORWOW --------------------------
	.section	.nv.constant0._Z19transition_functioniiPiS_P17curandStateXORWOW,"a",@progbits
	.sectionflags	@""
	.align	4
.nv.constant0._Z19transition_functioniiPiS_P17curandStateXORWOW:
	.zero		928


//--------------------- .nv.constant0._Z12setup_kernelP17curandStateXORWOWi --------------------------
	.section	.nv.constant0._Z12setup_kernelP17curandStateXORWOWi,"a",@progbits
	.sectionflags	@""
	.align	4
.nv.constant0._Z12setup_kernelP17curandStateXORWOWi:
	.zero		908


//--------------------- SYMBOLS --------------------------

	.type		.nv.reservedSmem.offset0,@object
	.size		.nv.reservedSmem.offset0,0x4
